// auto-generated by cutlass_sweep.conv — config: {"arch": "sm_100", "cluster_m": 2, "cluster_n": 1, "conv_kind": "wgrad", "dtype": "e4m3", "ndim": 2, "tile_k": 64, "tile_m": 64, "tile_n": 128}
#include "cutlass/cutlass.h"
#include "cute/tensor.hpp"
#include "cutlass/kernel_hardware_info.hpp"
#include "cutlass/conv/convolution.h"
#include "cutlass/conv/dispatch_policy.hpp"
#include "cutlass/conv/collective/collective_builder.hpp"
#include "cutlass/conv/kernel/conv_universal.hpp"
#include "cutlass/conv/device/conv_universal_adapter.hpp"
#include "cutlass/epilogue/collective/collective_builder.hpp"

using namespace cute;
using Elem = cutlass::float_e4m3_t;
using Acc  = float;
using LayoutAB = cutlass::layout::TensorNHWC;
using LayoutC  = cutlass::layout::TensorKCSR;
constexpr auto ConvOp = cutlass::conv::Operator::kWgrad;
using TileShape    = Shape<_64, Shape<_128>, Shape<_64>>;
using ClusterShape = Shape<_2, _1, _1>;

using CollectiveEpilogue = typename cutlass::epilogue::collective::CollectiveBuilder<
    cutlass::arch::Sm100, cutlass::arch::OpClassTensorOp,
    TileShape, ClusterShape,
    cutlass::epilogue::collective::EpilogueTileAuto,
    Acc, Acc,
    Elem, LayoutC, 128 / cutlass::sizeof_bits<Elem>::value,
    Elem, LayoutC, 128 / cutlass::sizeof_bits<Elem>::value,
    cutlass::epilogue::collective::EpilogueScheduleAuto
  >::CollectiveOp;

using CollectiveMainloop = typename cutlass::conv::collective::CollectiveBuilder<
    cutlass::arch::Sm100, cutlass::arch::OpClassTensorOp, ConvOp,
    Elem, LayoutAB, 128 / cutlass::sizeof_bits<Elem>::value,
    Elem, LayoutAB, 128 / cutlass::sizeof_bits<Elem>::value,
    Acc,
    TileShape, ClusterShape,
    cutlass::conv::collective::StageCountAutoCarveout<
        static_cast<int>(sizeof(typename CollectiveEpilogue::SharedStorage))>,
    cutlass::conv::collective::KernelScheduleAuto
  >::CollectiveOp;

using ProblemShape = cutlass::conv::ConvProblemShape<
    ConvOp, CollectiveMainloop::DispatchPolicy::NumSpatialDimensions>;
using ConvKernel = cutlass::conv::kernel::ConvUniversal<
    ProblemShape, CollectiveMainloop, CollectiveEpilogue>;
using Conv = cutlass::conv::device::ConvUniversalAdapter<ConvKernel>;

auto* _anchor = &cutlass::device_kernel<ConvKernel>;


// ===== COMPILED SASS (sm_100a) =====

	.target	sm_100a

	.elftype	@"ET_EXEC"


//--------------------- .note.nv.tkinfo           --------------------------
	.section	.note.nv.tkinfo,"",@"SHT_NOTE"
	.sectionflags	@"SHF_NOTE_NV_TKINFO"
	.tkinfo
        /*0018*/ 	.word	0x00000002
        /*0030*/ 	.string	""
        /*0030*/ 	.string	"ptxas"
        /*0030*/ 	.string	"Cuda compilation tools, release 13.0, V13.0.88"
        /*0030*/ 	.string	"Build cuda_13.0.r13.0/compiler.36424714_0"
        /*0030*/ 	.string	"-arch sm_100a -m 64 "



//--------------------- .note.nv.cuinfo           --------------------------
	.section	.note.nv.cuinfo,"",@"SHT_NOTE"
	.sectionflags	@"SHF_NOTE_NV_CUINFO"
        /*0018*/ 	.short	0x0002
        /*001a*/ 	.short	0x0064
        /*001c*/ 	.short	0x0082
	.zero		2


//--------------------- .nv.info                  --------------------------
	.section	.nv.info,"",@"SHT_CUDA_INFO"
	.align	4


	//----- nvinfo : EIATTR_REGCOUNT
	.align		4
        /*0000*/ 	.byte	0x04, 0x2f
        /*0002*/ 	.short	(.L_19 - .L_18)
	.align		4
.L_18:
        /*0004*/ 	.word	index@(_ZN7cutlass13device_kernelINS_4conv6kernel13ConvUniversalINS1_16ConvProblemShapeILNS1_8OperatorE2ELi2EEENS1_10collective14CollectiveConvINS1_47MainloopSm100TmaUmmaWarpSpecializedImplicitGemmILS5_2ELi17ELi2ELi1ELi2EN4cute5tupleIJNSA_1CILi2EEENSC_ILi1EEESE_EEEEENSB_IJNSC_ILi64EEENSB_IJNSC_ILi128EEEEEENSB_IJSH_EEEEEENS_12float_e4m3_tESM_NSA_8TiledMMAINSA_8MMA_AtomIJNSA_10MMA_TraitsINSA_19SM100_MMA_F8F6F4_SSEJSM_SM_fSH_SI_NSA_17integral_constantINSA_4UMMA5MajorELST_1EEESU_NSR_INSS_7ScaleInELSV_0EEESW_EEEEEENSA_6LayoutINSB_IJSE_SE_SE_EEENSB_IJNSC_ILi0EEES11_S11_EEEEENSB_IJNSA_10UnderscoreES14_S14_EEEEENS7_6detail27Sm100ImplicitGemmTileTraitsINSA_13SM90_TMA_LOADENSA_14ComposedLayoutINSA_7SwizzleILi2ELi4ELi3EEENSA_18smem_ptr_flag_bitsILi8EEENSZ_INSB_IJSH_NSC_ILi8EEEEEENSB_IJSE_SH_EEEEEEEvEENS18_INSA_30SM90_TMA_LOAD_IM2COL_MULTICASTENS1A_INS1B_ILi3ELi4ELi3EEES1E_NSZ_INSB_IJSI_S1F_EEENSB_IJSE_SI_EEEEEEEvEEEENS_8epilogue10collective18CollectiveEpilogueINS1T_23Sm100TmaWarpSpecializedILi2ELi2ELi32ELb0ELb0EEEJSL_NSB_IJNSZ_ISH_SE_EES1Y_EEESM_NSB_IJlNSB_IJSE_llEEES11_EEESM_S21_NS1T_6fusion15FusionCallbacksIS1X_NS22_17LinearCombinationISM_fSM_fLNS_15FloatRoundStyleE2EEESL_S1Z_JEEENSA_5SM1004TMEM4LOAD26SM100_TMEM_LOAD_16dp32b32xES19_NS1A_IS1C_S1E_NSZ_INSB_IJS1F_SH_EEENSB_IJSH_SE_EEEEEEENSA_39AutoVectorizingCopyWithAssumedAlignmentILi128EEENSA_14SM90_TMA_STOREES2F_S2H_S2H_EEEvvEEEEvNT_6ParamsE)
        /*0008*/ 	.word	0x00000078


	//----- nvinfo : EIATTR_FRAME_SIZE
	.align		4
.L_19:
        /*000c*/ 	.byte	0x04, 0x11
        /*000e*/ 	.short	(.L_21 - .L_20)
	.align		4
.L_20:
        /*0010*/ 	.word	index@($__internal_2_$__cuda_sm10x_tcgen05_guardrail_trap_unallocated_columns_being_dealloced)
        /*0014*/ 	.word	0x00000008


	//----- nvinfo : EIATTR_FRAME_SIZE
	.align		4
.L_21:
        /*0018*/ 	.byte	0x04, 0x11
        /*001a*/ 	.short	(.L_23 - .L_22)
	.align		4
.L_22:
        /*001c*/ 	.word	index@($__internal_1_$__cuda_sm10x_tcgen05_guardrail_trap_phase_invalid_during_alloc)
        /*0020*/ 	.word	0x00000008


	//----- nvinfo : EIATTR_FRAME_SIZE
	.align		4
.L_23:
        /*0024*/ 	.byte	0x04, 0x11
        /*0026*/ 	.short	(.L_25 - .L_24)
	.align		4
.L_24:
        /*0028*/ 	.word	index@($__internal_0_$__cuda_sm10x_tcgen05_guardrail_trap_col_being_dealloced_not_returned_by_alloc)
        /*002c*/ 	.word	0x00000008


	//----- nvinfo : EIATTR_FRAME_SIZE
	.align		4
.L_25:
        /*0030*/ 	.byte	0x04, 0x11
        /*0032*/ 	.short	(.L_27 - .L_26)
	.align		4
.L_26:
        /*0034*/ 	.word	index@(_ZN7cutlass13device_kernelINS_4conv6kernel13ConvUniversalINS1_16ConvProblemShapeILNS1_8OperatorE2ELi2EEENS1_10collective14CollectiveConvINS1_47MainloopSm100TmaUmmaWarpSpecializedImplicitGemmILS5_2ELi17ELi2ELi1ELi2EN4cute5tupleIJNSA_1CILi2EEENSC_ILi1EEESE_EEEEENSB_IJNSC_ILi64EEENSB_IJNSC_ILi128EEEEEENSB_IJSH_EEEEEENS_12float_e4m3_tESM_NSA_8TiledMMAINSA_8MMA_AtomIJNSA_10MMA_TraitsINSA_19SM100_MMA_F8F6F4_SSEJSM_SM_fSH_SI_NSA_17integral_constantINSA_4UMMA5MajorELST_1EEESU_NSR_INSS_7ScaleInELSV_0EEESW_EEEEEENSA_6LayoutINSB_IJSE_SE_SE_EEENSB_IJNSC_ILi0EEES11_S11_EEEEENSB_IJNSA_10UnderscoreES14_S14_EEEEENS7_6detail27Sm100ImplicitGemmTileTraitsINSA_13SM90_TMA_LOADENSA_14ComposedLayoutINSA_7SwizzleILi2ELi4ELi3EEENSA_18smem_ptr_flag_bitsILi8EEENSZ_INSB_IJSH_NSC_ILi8EEEEEENSB_IJSE_SH_EEEEEEEvEENS18_INSA_30SM90_TMA_LOAD_IM2COL_MULTICASTENS1A_INS1B_ILi3ELi4ELi3EEES1E_NSZ_INSB_IJSI_S1F_EEENSB_IJSE_SI_EEEEEEEvEEEENS_8epilogue10collective18CollectiveEpilogueINS1T_23Sm100TmaWarpSpecializedILi2ELi2ELi32ELb0ELb0EEEJSL_NSB_IJNSZ_ISH_SE_EES1Y_EEESM_NSB_IJlNSB_IJSE_llEEES11_EEESM_S21_NS1T_6fusion15FusionCallbacksIS1X_NS22_17LinearCombinationISM_fSM_fLNS_15FloatRoundStyleE2EEESL_S1Z_JEEENSA_5SM1004TMEM4LOAD26SM100_TMEM_LOAD_16dp32b32xES19_NS1A_IS1C_S1E_NSZ_INSB_IJS1F_SH_EEENSB_IJSH_SE_EEEEEEENSA_39AutoVectorizingCopyWithAssumedAlignmentILi128EEENSA_14SM90_TMA_STOREES2F_S2H_S2H_EEEvvEEEEvNT_6ParamsE)
        /*0038*/ 	.word	0x00000008


	//----- nvinfo : EIATTR_MIN_STACK_SIZE
	.align		4
.L_27:
        /*003c*/ 	.byte	0x04, 0x12
        /*003e*/ 	.short	(.L_29 - .L_28)
	.align		4
.L_28:
        /*0040*/ 	.word	index@(_ZN7cutlass13device_kernelINS_4conv6kernel13ConvUniversalINS1_16ConvProblemShapeILNS1_8OperatorE2ELi2EEENS1_10collective14CollectiveConvINS1_47MainloopSm100TmaUmmaWarpSpecializedImplicitGemmILS5_2ELi17ELi2ELi1ELi2EN4cute5tupleIJNSA_1CILi2EEENSC_ILi1EEESE_EEEEENSB_IJNSC_ILi64EEENSB_IJNSC_ILi128EEEEEENSB_IJSH_EEEEEENS_12float_e4m3_tESM_NSA_8TiledMMAINSA_8MMA_AtomIJNSA_10MMA_TraitsINSA_19SM100_MMA_F8F6F4_SSEJSM_SM_fSH_SI_NSA_17integral_constantINSA_4UMMA5MajorELST_1EEESU_NSR_INSS_7ScaleInELSV_0EEESW_EEEEEENSA_6LayoutINSB_IJSE_SE_SE_EEENSB_IJNSC_ILi0EEES11_S11_EEEEENSB_IJNSA_10UnderscoreES14_S14_EEEEENS7_6detail27Sm100ImplicitGemmTileTraitsINSA_13SM90_TMA_LOADENSA_14ComposedLayoutINSA_7SwizzleILi2ELi4ELi3EEENSA_18smem_ptr_flag_bitsILi8EEENSZ_INSB_IJSH_NSC_ILi8EEEEEENSB_IJSE_SH_EEEEEEEvEENS18_INSA_30SM90_TMA_LOAD_IM2COL_MULTICASTENS1A_INS1B_ILi3ELi4ELi3EEES1E_NSZ_INSB_IJSI_S1F_EEENSB_IJSE_SI_EEEEEEEvEEEENS_8epilogue10collective18CollectiveEpilogueINS1T_23Sm100TmaWarpSpecializedILi2ELi2ELi32ELb0ELb0EEEJSL_NSB_IJNSZ_ISH_SE_EES1Y_EEESM_NSB_IJlNSB_IJSE_llEEES11_EEESM_S21_NS1T_6fusion15FusionCallbacksIS1X_NS22_17LinearCombinationISM_fSM_fLNS_15FloatRoundStyleE2EEESL_S1Z_JEEENSA_5SM1004TMEM4LOAD26SM100_TMEM_LOAD_16dp32b32xES19_NS1A_IS1C_S1E_NSZ_INSB_IJS1F_SH_EEENSB_IJSH_SE_EEEEEEENSA_39AutoVectorizingCopyWithAssumedAlignmentILi128EEENSA_14SM90_TMA_STOREES2F_S2H_S2H_EEEvvEEEEvNT_6ParamsE)
        /*0044*/ 	.word	0x00000008
.L_29:


//--------------------- .nv.compat                --------------------------
	.section	.nv.compat,"",@"SHT_CUDA_COMPAT_INFO"
	.align	4
        /*0000*/ 	.byte	0x02, 0x09, 0x01, 0x00, 0x02, 0x02, 0x02, 0x00, 0x02, 0x05, 0x05, 0x00, 0x03, 0x07, 0x01, 0x01
        /*0010*/ 	.byte	0x02, 0x03, 0x01, 0x00, 0x02, 0x06, 0x01, 0x00, 0x04, 0x0b, 0x08, 0x00, 0x09, 0x00, 0x00, 0x00
        /*0020*/ 	.byte	0x00, 0x00, 0x00, 0x00


//--------------------- .nv.info._ZN7cutlass13device_kernelINS_4conv6kernel13ConvUniversalINS1_16ConvProblemShapeILNS1_8OperatorE2ELi2EEENS1_10collective14CollectiveConvINS1_47MainloopSm100TmaUmmaWarpSpecializedImplicitGemmILS5_2ELi17ELi2ELi1ELi2EN4cute5tupleIJNSA_1CILi2EEENSC_ILi1EEESE_EEEEENSB_IJNSC_ILi64EEENSB_IJNSC_ILi128EEEEEENSB_IJSH_EEEEEENS_12float_e4m3_tESM_NSA_8TiledMMAINSA_8MMA_AtomIJNSA_10MMA_TraitsINSA_19SM100_MMA_F8F6F4_SSEJSM_SM_fSH_SI_NSA_17integral_constantINSA_4UMMA5MajorELST_1EEESU_NSR_INSS_7ScaleInELSV_0EEESW_EEEEEENSA_6LayoutINSB_IJSE_SE_SE_EEENSB_IJNSC_ILi0EEES11_S11_EEEEENSB_IJNSA_10UnderscoreES14_S14_EEEEENS7_6detail27Sm100ImplicitGemmTileTraitsINSA_13SM90_TMA_LOADENSA_14ComposedLayoutINSA_7SwizzleILi2ELi4ELi3EEENSA_18smem_ptr_flag_bitsILi8EEENSZ_INSB_IJSH_NSC_ILi8EEEEEENSB_IJSE_SH_EEEEEEEvEENS18_INSA_30SM90_TMA_LOAD_IM2COL_MULTICASTENS1A_INS1B_ILi3ELi4ELi3EEES1E_NSZ_INSB_IJSI_S1F_EEENSB_IJSE_SI_EEEEEEEvEEEENS_8epilogue10collective18CollectiveEpilogueINS1T_23Sm100TmaWarpSpecializedILi2ELi2ELi32ELb0ELb0EEEJSL_NSB_IJNSZ_ISH_SE_EES1Y_EEESM_NSB_IJlNSB_IJSE_llEEES11_EEESM_S21_NS1T_6fusion15FusionCallbacksIS1X_NS22_17LinearCombinationISM_fSM_fLNS_15FloatRoundStyleE2EEESL_S1Z_JEEENSA_5SM1004TMEM4LOAD26SM100_TMEM_LOAD_16dp32b32xES19_NS1A_IS1C_S1E_NSZ_INSB_IJS1F_SH_EEENSB_IJSH_SE_EEEEEEENSA_39AutoVectorizingCopyWithAssumedAlignmentILi128EEENSA_14SM90_TMA_STOREES2F_S2H_S2H_EEEvvEEEEvNT_6ParamsE --------------------------
	.section	.nv.info._ZN7cutlass13device_kernelINS_4conv6kernel13ConvUniversalINS1_16ConvProblemShapeILNS1_8OperatorE2ELi2EEENS1_10collective14CollectiveConvINS1_47MainloopSm100TmaUmmaWarpSpecializedImplicitGemmILS5_2ELi17ELi2ELi1ELi2EN4cute5tupleIJNSA_1CILi2EEENSC_ILi1EEESE_EEEEENSB_IJNSC_ILi64EEENSB_IJNSC_ILi128EEEEEENSB_IJSH_EEEEEENS_12float_e4m3_tESM_NSA_8TiledMMAINSA_8MMA_AtomIJNSA_10MMA_TraitsINSA_19SM100_MMA_F8F6F4_SSEJSM_SM_fSH_SI_NSA_17integral_constantINSA_4UMMA5MajorELST_1EEESU_NSR_INSS_7ScaleInELSV_0EEESW_EEEEEENSA_6LayoutINSB_IJSE_SE_SE_EEENSB_IJNSC_ILi0EEES11_S11_EEEEENSB_IJNSA_10UnderscoreES14_S14_EEEEENS7_6detail27Sm100ImplicitGemmTileTraitsINSA_13SM90_TMA_LOADENSA_14ComposedLayoutINSA_7SwizzleILi2ELi4ELi3EEENSA_18smem_ptr_flag_bitsILi8EEENSZ_INSB_IJSH_NSC_ILi8EEEEEENSB_IJSE_SH_EEEEEEEvEENS18_INSA_30SM90_TMA_LOAD_IM2COL_MULTICASTENS1A_INS1B_ILi3ELi4ELi3EEES1E_NSZ_INSB_IJSI_S1F_EEENSB_IJSE_SI_EEEEEEEvEEEENS_8epilogue10collective18CollectiveEpilogueINS1T_23Sm100TmaWarpSpecializedILi2ELi2ELi32ELb0ELb0EEEJSL_NSB_IJNSZ_ISH_SE_EES1Y_EEESM_NSB_IJlNSB_IJSE_llEEES11_EEESM_S21_NS1T_6fusion15FusionCallbacksIS1X_NS22_17LinearCombinationISM_fSM_fLNS_15FloatRoundStyleE2EEESL_S1Z_JEEENSA_5SM1004TMEM4LOAD26SM100_TMEM_LOAD_16dp32b32xES19_NS1A_IS1C_S1E_NSZ_INSB_IJS1F_SH_EEENSB_IJSH_SE_EEEEEEENSA_39AutoVectorizingCopyWithAssumedAlignmentILi128EEENSA_14SM90_TMA_STOREES2F_S2H_S2H_EEEvvEEEEvNT_6ParamsE,"",@"SHT_CUDA_INFO"
	.sectionflags	@""
	.align	4


	//----- nvinfo : EIATTR_CUDA_API_VERSION
	.align		4
        /*0000*/ 	.byte	0x04, 0x37
        /*0002*/ 	.short	(.L_31 - .L_30)
.L_30:
        /*0004*/ 	.word	0x00000082


	//----- nvinfo : EIATTR_KPARAM_INFO
	.align		4
.L_31:
        /*0008*/ 	.byte	0x04, 0x17
        /*000a*/ 	.short	(.L_33 - .L_32)
.L_32:
        /*000c*/ 	.word	0x00000000
        /*0010*/ 	.short	0x0000
        /*0012*/ 	.short	0x0000
        /*0014*/ 	.byte	0x00, 0xf0, 0x01, 0x20


	//----- nvinfo : EIATTR_AT_ENTRY_FRAGMENTS
	.align		4
.L_33:
        /*0018*/ 	.byte	0x04, 0x4f
        /*001a*/ 	.short	(.L_35 - .L_34)


	//   ....[0]....
.L_34:
        /*001c*/ 	.word	0x00000006


	//----- nvinfo : EIATTR_RESERVED_SMEM_USED
	.align		4
.L_35:
        /*0020*/ 	.byte	0x01, 0x41
	.zero		2


	//----- nvinfo : EIATTR_SPARSE_MMA_MASK
	.align		4
        /*0024*/ 	.byte	0x03, 0x50
        /*0026*/ 	.short	0x0000


	//----- nvinfo : EIATTR_TCGEN05_1CTA_USED
	.align		4
        /*0028*/ 	.byte	0x01, 0x51
	.zero		2


	//----- nvinfo : EIATTR_MAXREG_COUNT
	.align		4
        /*002c*/ 	.byte	0x03, 0x1b
        /*002e*/ 	.short	0x00ff


	//----- nvinfo : EIATTR_NUM_BARRIERS
	.align		4
        /*0030*/ 	.byte	0x02, 0x4c
        /*0032*/ 	.byte	0x07
	.zero		1


	//----- nvinfo : EIATTR_EXTERNS
	.align		4
        /*0034*/ 	.byte	0x04, 0x0f
        /*0036*/ 	.short	(.L_37 - .L_36)


	//   ....[0]....
	.align		4
.L_36:
        /*0038*/ 	.word	index@(__assertfail)


	//----- nvinfo : EIATTR_MERCURY_ISA_VERSION
	.align		4
.L_37:
        /*003c*/ 	.byte	0x03, 0x5f
        /*003e*/ 	.short	0x0101


	//----- nvinfo : EIATTR_INT_WARP_WIDE_INSTR_OFFSETS
	.align		4
        /*0040*/ 	.byte	0x04, 0x31
        /*0042*/ 	.short	(.L_39 - .L_38)


	//   ....[0]....
.L_38:
        /*0044*/ 	.word	0x000043c0


	//   ....[1]....
        /*0048*/ 	.word	0x000043e0


	//   ....[2]....
        /*004c*/ 	.word	0x00004410


	//   ....[3]....
        /*0050*/ 	.word	0x00004ec0


	//   ....[4]....
        /*0054*/ 	.word	0x00005150


	//   ....[5]....
        /*0058*/ 	.word	0x000051c0


	//   ....[6]....
        /*005c*/ 	.word	0x00005370


	//   ....[7]....
        /*0060*/ 	.word	0x000054a0


	//   ....[8]....
        /*0064*/ 	.word	0x000060c0


	//----- nvinfo : EIATTR_COOP_GROUP_MASK_REGIDS
	.align		4
.L_39:
        /*0068*/ 	.byte	0x04, 0x29
        /*006a*/ 	.short	(.L_41 - .L_40)


	//   ....[0]....
.L_40:
        /*006c*/ 	.word	0xffffffff


	//   ....[1]....
        /*0070*/ 	.word	0xffffffff


	//   ....[2]....
        /*0074*/ 	.word	0xffffffff


	//   ....[3]....
        /*0078*/ 	.word	0xffffffff


	//   ....[4]....
        /*007c*/ 	.word	0xffffffff


	//   ....[5]....
        /*0080*/ 	.word	0xffffffff


	//   ....[6]....
        /*0084*/ 	.word	0xffffffff


	//   ....[7]....
        /*0088*/ 	.word	0xffffffff


	//   ....[8]....
        /*008c*/ 	.word	0xffffffff


	//   ....[9]....
        /*0090*/ 	.word	0xffffffff


	//   ....[10]....
        /*0094*/ 	.word	0xffffffff


	//   ....[11]....
        /*0098*/ 	.word	0xffffffff


	//   ....[12]....
        /*009c*/ 	.word	0xffffffff


	//----- nvinfo : EIATTR_COOP_GROUP_INSTR_OFFSETS
	.align		4
.L_41:
        /*00a0*/ 	.byte	0x04, 0x28
        /*00a2*/ 	.short	(.L_43 - .L_42)


	//   ....[0]....
.L_42:
        /*00a4*/ 	.word	0x000000a0


	//   ....[1]....
        /*00a8*/ 	.word	0x000004e0


	//   ....[2]....
        /*00ac*/ 	.word	0x00000840


	//   ....[3]....
        /*00b0*/ 	.word	0x000009a0


	//   ....[4]....
        /*00b4*/ 	.word	0x00000aa0


	//   ....[5]....
        /*00b8*/ 	.word	0x00000bf0


	//   ....[6]....
        /*00bc*/ 	.word	0x00000df0


	//   ....[7]....
        /*00c0*/ 	.word	0x000025e0


	//   ....[8]....
        /*00c4*/ 	.word	0x00003800


	//   ....[9]....
        /*00c8*/ 	.word	0x00003a10


	//   ....[10]....
        /*00cc*/ 	.word	0x00003a40


	//   ....[11]....
        /*00d0*/ 	.word	0x000042a0


	//   ....[12]....
        /*00d4*/ 	.word	0x000044e0


	//----- nvinfo : EIATTR_VRC_CTA_INIT_COUNT
	.align		4
.L_43:
        /*00d8*/ 	.byte	0x02, 0x4a
        /*00da*/ 	.byte	0x80
	.zero		1


	//----- nvinfo : EIATTR_SYSCALL_OFFSETS
	.align		4
        /*00dc*/ 	.byte	0x04, 0x46
        /*00de*/ 	.short	(.L_45 - .L_44)


	//   ....[0]....
.L_44:
        /*00e0*/ 	.word	0x00006320


	//   ....[1]....
        /*00e4*/ 	.word	0x00006460


	//   ....[2]....
        /*00e8*/ 	.word	0x00006c10


	//   ....[3]....
        /*00ec*/ 	.word	0x000079b0


	//----- nvinfo : EIATTR_MBARRIER_INSTR_OFFSETS
	.align		4
.L_45:
        /*00f0*/ 	.byte	0x04, 0x39
        /*00f2*/ 	.short	(.L_47 - .L_46)


	//   ....[0]....
.L_46:
        /*00f4*/ 	.word	0x00000600
        /*00f8*/ 	.word	0x000000ff
        /*00fc*/ 	.word	0x00000000
        /*0100*/ 	.short	0x0100
        /*0102*/ 	.byte	0x07
	.zero		1


	//   ....[1]....
        /*0104*/ 	.word	0x00000610
        /*0108*/ 	.word	0x000000ff
        /*010c*/ 	.word	0x00000088
        /*0110*/ 	.short	0x0100
        /*0112*/ 	.byte	0x07
	.zero		1


	//   ....[2]....
        /*0114*/ 	.word	0x00000620
        /*0118*/ 	.word	0x000000ff
        /*011c*/ 	.word	0x00000008
        /*0120*/ 	.short	0x0100
        /*0122*/ 	.byte	0x07
	.zero		1


	//   ....[3]....
        /*0124*/ 	.word	0x00000630
        /*0128*/ 	.word	0x000000ff
        /*012c*/ 	.word	0x00000090
        /*0130*/ 	.short	0x0100
        /*0132*/ 	.byte	0x07
	.zero		1


	//   ....[4]....
        /*0134*/ 	.word	0x00000640
        /*0138*/ 	.word	0x000000ff
        /*013c*/ 	.word	0x00000010
        /*0140*/ 	.short	0x0100
        /*0142*/ 	.byte	0x07
	.zero		1


	//   ....[5]....
        /*0144*/ 	.word	0x00000650
        /*0148*/ 	.word	0x000000ff
        /*014c*/ 	.word	0x00000098
        /*0150*/ 	.short	0x0100
        /*0152*/ 	.byte	0x07
	.zero		1


	//   ....[6]....
        /*0154*/ 	.word	0x00000660
        /*0158*/ 	.word	0x000000ff
        /*015c*/ 	.word	0x00000018
        /*0160*/ 	.short	0x0100
        /*0162*/ 	.byte	0x07
	.zero		1


	//   ....[7]....
        /*0164*/ 	.word	0x00000670
        /*0168*/ 	.word	0x000000ff
        /*016c*/ 	.word	0x000000a0
        /*0170*/ 	.short	0x0100
        /*0172*/ 	.byte	0x07
	.zero		1


	//   ....[8]....
        /*0174*/ 	.word	0x00000680
        /*0178*/ 	.word	0x000000ff
        /*017c*/ 	.word	0x00000020
        /*0180*/ 	.short	0x0100
        /*0182*/ 	.byte	0x07
	.zero		1


	//   ....[9]....
        /*0184*/ 	.word	0x00000690
        /*0188*/ 	.word	0x000000ff
        /*018c*/ 	.word	0x000000a8
        /*0190*/ 	.short	0x0100
        /*0192*/ 	.byte	0x07
	.zero		1


	//   ....[10]....
        /*0194*/ 	.word	0x000006a0
        /*0198*/ 	.word	0x000000ff
        /*019c*/ 	.word	0x00000028
        /*01a0*/ 	.short	0x0100
        /*01a2*/ 	.byte	0x07
	.zero		1


	//   ....[11]....
        /*01a4*/ 	.word	0x000006b0
        /*01a8*/ 	.word	0x000000ff
        /*01ac*/ 	.word	0x000000b0
        /*01b0*/ 	.short	0x0100
        /*01b2*/ 	.byte	0x07
	.zero		1


	//   ....[12]....
        /*01b4*/ 	.word	0x000006c0
        /*01b8*/ 	.word	0x000000ff
        /*01bc*/ 	.word	0x00000030
        /*01c0*/ 	.short	0x0100
        /*01c2*/ 	.byte	0x07
	.zero		1


	//   ....[13]....
        /*01c4*/ 	.word	0x000006d0
        /*01c8*/ 	.word	0x000000ff
        /*01cc*/ 	.word	0x000000b8
        /*01d0*/ 	.short	0x0100
        /*01d2*/ 	.byte	0x07
	.zero		1


	//   ....[14]....
        /*01d4*/ 	.word	0x000006e0
        /*01d8*/ 	.word	0x000000ff
        /*01dc*/ 	.word	0x00000038
        /*01e0*/ 	.short	0x0100
        /*01e2*/ 	.byte	0x07
	.zero		1


	//   ....[15]....
        /*01e4*/ 	.word	0x000006f0
        /*01e8*/ 	.word	0x000000ff
        /*01ec*/ 	.word	0x000000c0
        /*01f0*/ 	.short	0x0100
        /*01f2*/ 	.byte	0x07
	.zero		1


	//   ....[16]....
        /*01f4*/ 	.word	0x00000700
        /*01f8*/ 	.word	0x000000ff
        /*01fc*/ 	.word	0x00000040
        /*0200*/ 	.short	0x0100
        /*0202*/ 	.byte	0x07
	.zero		1


	//   ....[17]....
        /*0204*/ 	.word	0x00000710
        /*0208*/ 	.word	0x000000ff
        /*020c*/ 	.word	0x000000c8
        /*0210*/ 	.short	0x0100
        /*0212*/ 	.byte	0x07
	.zero		1


	//   ....[18]....
        /*0214*/ 	.word	0x00000720
        /*0218*/ 	.word	0x000000ff
        /*021c*/ 	.word	0x00000048
        /*0220*/ 	.short	0x0100
        /*0222*/ 	.byte	0x07
	.zero		1


	//   ....[19]....
        /*0224*/ 	.word	0x00000730
        /*0228*/ 	.word	0x000000ff
        /*022c*/ 	.word	0x000000d0
        /*0230*/ 	.short	0x0100
        /*0232*/ 	.byte	0x07
	.zero		1


	//   ....[20]....
        /*0234*/ 	.word	0x00000740
        /*0238*/ 	.word	0x000000ff
        /*023c*/ 	.word	0x00000050
        /*0240*/ 	.short	0x0100
        /*0242*/ 	.byte	0x07
	.zero		1


	//   ....[21]....
        /*0244*/ 	.word	0x00000750
        /*0248*/ 	.word	0x000000ff
        /*024c*/ 	.word	0x000000d8
        /*0250*/ 	.short	0x0100
        /*0252*/ 	.byte	0x07
	.zero		1


	//   ....[22]....
        /*0254*/ 	.word	0x00000760
        /*0258*/ 	.word	0x000000ff
        /*025c*/ 	.word	0x00000058
        /*0260*/ 	.short	0x0100
        /*0262*/ 	.byte	0x07
	.zero		1


	//   ....[23]....
        /*0264*/ 	.word	0x00000770
        /*0268*/ 	.word	0x000000ff
        /*026c*/ 	.word	0x000000e0
        /*0270*/ 	.short	0x0100
        /*0272*/ 	.byte	0x07
	.zero		1


	//   ....[24]....
        /*0274*/ 	.word	0x00000780
        /*0278*/ 	.word	0x000000ff
        /*027c*/ 	.word	0x00000060
        /*0280*/ 	.short	0x0100
        /*0282*/ 	.byte	0x07
	.zero		1


	//   ....[25]....
        /*0284*/ 	.word	0x00000790
        /*0288*/ 	.word	0x000000ff
        /*028c*/ 	.word	0x000000e8
        /*0290*/ 	.short	0x0100
        /*0292*/ 	.byte	0x07
	.zero		1


	//   ....[26]....
        /*0294*/ 	.word	0x000007a0
        /*0298*/ 	.word	0x000000ff
        /*029c*/ 	.word	0x00000068
        /*02a0*/ 	.short	0x0100
        /*02a2*/ 	.byte	0x07
	.zero		1


	//   ....[27]....
        /*02a4*/ 	.word	0x000007b0
        /*02a8*/ 	.word	0x000000ff
        /*02ac*/ 	.word	0x000000f0
        /*02b0*/ 	.short	0x0100
        /*02b2*/ 	.byte	0x07
	.zero		1


	//   ....[28]....
        /*02b4*/ 	.word	0x000007c0
        /*02b8*/ 	.word	0x000000ff
        /*02bc*/ 	.word	0x00000070
        /*02c0*/ 	.short	0x0100
        /*02c2*/ 	.byte	0x07
	.zero		1


	//   ....[29]....
        /*02c4*/ 	.word	0x000007d0
        /*02c8*/ 	.word	0x000000ff
        /*02cc*/ 	.word	0x000000f8
        /*02d0*/ 	.short	0x0100
        /*02d2*/ 	.byte	0x07
	.zero		1


	//   ....[30]....
        /*02d4*/ 	.word	0x000007e0
        /*02d8*/ 	.word	0x000000ff
        /*02dc*/ 	.word	0x00000078
        /*02e0*/ 	.short	0x0100
        /*02e2*/ 	.byte	0x07
	.zero		1


	//   ....[31]....
        /*02e4*/ 	.word	0x000007f0
        /*02e8*/ 	.word	0x000000ff
        /*02ec*/ 	.word	0x00000100
        /*02f0*/ 	.short	0x0100
        /*02f2*/ 	.byte	0x07
	.zero		1


	//   ....[32]....
        /*02f4*/ 	.word	0x00000800
        /*02f8*/ 	.word	0x000000ff
        /*02fc*/ 	.word	0x00000080
        /*0300*/ 	.short	0x0100
        /*0302*/ 	.byte	0x07
	.zero		1


	//   ....[33]....
        /*0304*/ 	.word	0x00000810
        /*0308*/ 	.word	0x000000ff
        /*030c*/ 	.word	0x00000108
        /*0310*/ 	.short	0x0100
        /*0312*/ 	.byte	0x07
	.zero		1


	//   ....[34]....
        /*0314*/ 	.word	0x00000950
        /*0318*/ 	.word	0x000000ff
        /*031c*/ 	.word	0x00000110
        /*0320*/ 	.short	0x0100
        /*0322*/ 	.byte	0x07
	.zero		1


	//   ....[35]....
        /*0324*/ 	.word	0x00000960
        /*0328*/ 	.word	0x000000ff
        /*032c*/ 	.word	0x00000120
        /*0330*/ 	.short	0x0100
        /*0332*/ 	.byte	0x07
	.zero		1


	//   ....[36]....
        /*0334*/ 	.word	0x00000970
        /*0338*/ 	.word	0x000000ff
        /*033c*/ 	.word	0x00000118
        /*0340*/ 	.short	0x0100
        /*0342*/ 	.byte	0x07
	.zero		1


	//   ....[37]....
        /*0344*/ 	.word	0x00000980
        /*0348*/ 	.word	0x000000ff
        /*034c*/ 	.word	0x00000128
        /*0350*/ 	.short	0x0100
        /*0352*/ 	.byte	0x07
	.zero		1


	//   ....[38]....
        /*0354*/ 	.word	0x00000a70
        /*0358*/ 	.word	0x000000ff
        /*035c*/ 	.word	0x00000130
        /*0360*/ 	.short	0x0100
        /*0362*/ 	.byte	0x06
	.zero		1


	//   ....[39]....
        /*0364*/ 	.word	0x00000a80
        /*0368*/ 	.word	0x000000ff
        /*036c*/ 	.word	0x00000138
        /*0370*/ 	.short	0x0100
        /*0372*/ 	.byte	0x06
	.zero		1


	//   ....[40]....
        /*0374*/ 	.word	0x00000bc0
        /*0378*/ 	.word	0x000000ff
        /*037c*/ 	.word	0x00000140
        /*0380*/ 	.short	0x0100
        /*0382*/ 	.byte	0x06
	.zero		1


	//   ....[41]....
        /*0384*/ 	.word	0x00000bd0
        /*0388*/ 	.word	0x000000ff
        /*038c*/ 	.word	0x00000148
        /*0390*/ 	.short	0x0100
        /*0392*/ 	.byte	0x06
	.zero		1


	//   ....[42]....
        /*0394*/ 	.word	0x00000d00
        /*0398*/ 	.word	0x000000ff
        /*039c*/ 	.word	0x00000150
        /*03a0*/ 	.short	0x0100
        /*03a2*/ 	.byte	0x07
	.zero		1


	//   ....[43]....
        /*03a4*/ 	.word	0x00000d10
        /*03a8*/ 	.word	0x000000ff
        /*03ac*/ 	.word	0x00000160
        /*03b0*/ 	.short	0x0100
        /*03b2*/ 	.byte	0x07
	.zero		1


	//   ....[44]....
        /*03b4*/ 	.word	0x00000d20
        /*03b8*/ 	.word	0x000000ff
        /*03bc*/ 	.word	0x00000158
        /*03c0*/ 	.short	0x0100
        /*03c2*/ 	.byte	0x07
	.zero		1


	//   ....[45]....
        /*03c4*/ 	.word	0x00000d30
        /*03c8*/ 	.word	0x000000ff
        /*03cc*/ 	.word	0x00000168
        /*03d0*/ 	.short	0x0100
        /*03d2*/ 	.byte	0x07
	.zero		1


	//   ....[46]....
        /*03d4*/ 	.word	0x000019a0
        /*03d8*/ 	.word	0x000000ff
        /*03dc*/ 	.word	0x00000088
        /*03e0*/ 	.short	0x010a
        /*03e2*/ 	.byte	0x04
	.zero		1


	//   ....[47]....
        /*03e4*/ 	.word	0x00001c80
        /*03e8*/ 	.word	0x000000ff
        /*03ec*/ 	.word	0x00000088
        /*03f0*/ 	.short	0x010a
        /*03f2*/ 	.byte	0x1d
	.zero		1


	//   ....[48]....
        /*03f4*/ 	.word	0x00001e30
        /*03f8*/ 	.word	0x000000ff
        /*03fc*/ 	.word	0x00000088
        /*0400*/ 	.short	0x010a
        /*0402*/ 	.byte	0x09
	.zero		1


	//   ....[49]....
        /*0404*/ 	.word	0x00002090
        /*0408*/ 	.word	0x000000ff
        /*040c*/ 	.word	0x00000138
        /*0410*/ 	.short	0x0101
        /*0412*/ 	.byte	0x25
	.zero		1


	//   ....[50]....
        /*0414*/ 	.word	0x000020b0
        /*0418*/ 	.word	0x000000ff
        /*041c*/ 	.word	0x00000088
        /*0420*/ 	.short	0x010a
        /*0422*/ 	.byte	0x04
	.zero		1


	//   ....[51]....
        /*0424*/ 	.word	0x000021e0
        /*0428*/ 	.word	0x000000ff
        /*042c*/ 	.word	0x00000088
        /*0430*/ 	.short	0x010a
        /*0432*/ 	.byte	0x21
	.zero		1


	//   ....[52]....
        /*0434*/ 	.word	0x00002380
        /*0438*/ 	.word	0x000000ff
        /*043c*/ 	.word	0x00000088
        /*0440*/ 	.short	0x010a
        /*0442*/ 	.byte	0x11
	.zero		1


	//   ....[53]....
        /*0444*/ 	.word	0x000025f0
        /*0448*/ 	.word	0x000000ff
        /*044c*/ 	.word	0x00000140
        /*0450*/ 	.short	0x010a
        /*0452*/ 	.byte	0x25
	.zero		1


	//   ....[54]....
        /*0454*/ 	.word	0x000026b0
        /*0458*/ 	.word	0x000000ff
        /*045c*/ 	.word	0x00000000
        /*0460*/ 	.short	0x0101
        /*0462*/ 	.byte	0x04
	.zero		1


	//   ....[55]....
        /*0464*/ 	.word	0x00002b90
        /*0468*/ 	.word	0x000000ff
        /*046c*/ 	.word	0x00000000
        /*0470*/ 	.short	0x010a
        /*0472*/ 	.byte	0x04
	.zero		1


	//   ....[56]....
        /*0474*/ 	.word	0x00002c20
        /*0478*/ 	.word	0x000000ff
        /*047c*/ 	.word	0x00000000
        /*0480*/ 	.short	0x010a
        /*0482*/ 	.byte	0x04
	.zero		1


	//   ....[57]....
        /*0484*/ 	.word	0x00002cb0
        /*0488*/ 	.word	0x000000ff
        /*048c*/ 	.word	0x00000000
        /*0490*/ 	.short	0x010a
        /*0492*/ 	.byte	0x04
	.zero		1


	//   ....[58]....
        /*0494*/ 	.word	0x00002d40
        /*0498*/ 	.word	0x000000ff
        /*049c*/ 	.word	0x00000000
        /*04a0*/ 	.short	0x010a
        /*04a2*/ 	.byte	0x04
	.zero		1


	//   ....[59]....
        /*04a4*/ 	.word	0x00002dd0
        /*04a8*/ 	.word	0x000000ff
        /*04ac*/ 	.word	0x00000000
        /*04b0*/ 	.short	0x010a
        /*04b2*/ 	.byte	0x04
	.zero		1


	//   ....[60]....
        /*04b4*/ 	.word	0x00002e60
        /*04b8*/ 	.word	0x000000ff
        /*04bc*/ 	.word	0x00000000
        /*04c0*/ 	.short	0x010a
        /*04c2*/ 	.byte	0x04
	.zero		1


	//   ....[61]....
        /*04c4*/ 	.word	0x00002ef0
        /*04c8*/ 	.word	0x000000ff
        /*04cc*/ 	.word	0x00000000
        /*04d0*/ 	.short	0x010a
        /*04d2*/ 	.byte	0x04
	.zero		1


	//   ....[62]....
        /*04d4*/ 	.word	0x00002f80
        /*04d8*/ 	.word	0x000000ff
        /*04dc*/ 	.word	0x00000000
        /*04e0*/ 	.short	0x010a
        /*04e2*/ 	.byte	0x04
	.zero		1


	//   ....[63]....
        /*04e4*/ 	.word	0x00003010
        /*04e8*/ 	.word	0x000000ff
        /*04ec*/ 	.word	0x00000000
        /*04f0*/ 	.short	0x010a
        /*04f2*/ 	.byte	0x04
	.zero		1


	//   ....[64]....
        /*04f4*/ 	.word	0x000030a0
        /*04f8*/ 	.word	0x000000ff
        /*04fc*/ 	.word	0x00000000
        /*0500*/ 	.short	0x010a
        /*0502*/ 	.byte	0x04
	.zero		1


	//   ....[65]....
        /*0504*/ 	.word	0x00003130
        /*0508*/ 	.word	0x000000ff
        /*050c*/ 	.word	0x00000000
        /*0510*/ 	.short	0x010a
        /*0512*/ 	.byte	0x04
	.zero		1


	//   ....[66]....
        /*0514*/ 	.word	0x000031c0
        /*0518*/ 	.word	0x000000ff
        /*051c*/ 	.word	0x00000000
        /*0520*/ 	.short	0x010a
        /*0522*/ 	.byte	0x04
	.zero		1


	//   ....[67]....
        /*0524*/ 	.word	0x00003250
        /*0528*/ 	.word	0x000000ff
        /*052c*/ 	.word	0x00000000
        /*0530*/ 	.short	0x010a
        /*0532*/ 	.byte	0x04
	.zero		1


	//   ....[68]....
        /*0534*/ 	.word	0x000032e0
        /*0538*/ 	.word	0x000000ff
        /*053c*/ 	.word	0x00000000
        /*0540*/ 	.short	0x010a
        /*0542*/ 	.byte	0x04
	.zero		1


	//   ....[69]....
        /*0544*/ 	.word	0x00003370
        /*0548*/ 	.word	0x000000ff
        /*054c*/ 	.word	0x00000000
        /*0550*/ 	.short	0x010a
        /*0552*/ 	.byte	0x04
	.zero		1


	//   ....[70]....
        /*0554*/ 	.word	0x00003400
        /*0558*/ 	.word	0x000000ff
        /*055c*/ 	.word	0x00000000
        /*0560*/ 	.short	0x010a
        /*0562*/ 	.byte	0x04
	.zero		1


	//   ....[71]....
        /*0564*/ 	.word	0x000034a0
        /*0568*/ 	.word	0x00000000
        /*056c*/ 	.word	0x00000000
        /*0570*/ 	.short	0x010a
        /*0572*/ 	.byte	0xff
	.zero		1


	//   ....[72]....
        /*0574*/ 	.word	0x000035d0
        /*0578*/ 	.word	0x000000ff
        /*057c*/ 	.word	0x00000148
        /*0580*/ 	.short	0x010a
        /*0582*/ 	.byte	0x30
	.zero		1


	//   ....[73]....
        /*0584*/ 	.word	0x00003670
        /*0588*/ 	.word	0x000000ff
        /*058c*/ 	.word	0x00000140
        /*0590*/ 	.short	0x010a
        /*0592*/ 	.byte	0x30
	.zero		1


	//   ....[74]....
        /*0594*/ 	.word	0x00003710
        /*0598*/ 	.word	0x000000ff
        /*059c*/ 	.word	0x00000000
        /*05a0*/ 	.short	0x0101
        /*05a2*/ 	.byte	0x06
	.zero		1


	//   ....[75]....
        /*05a4*/ 	.word	0x00003750
        /*05a8*/ 	.word	0x000000ff
        /*05ac*/ 	.word	0x00000148
        /*05b0*/ 	.short	0x0106
        /*05b2*/ 	.byte	0x30
	.zero		1


	//   ....[76]....
        /*05b4*/ 	.word	0x00003790
        /*05b8*/ 	.word	0x00000000
        /*05bc*/ 	.word	0x00000148
        /*05c0*/ 	.short	0x010a
        /*05c2*/ 	.byte	0xff
	.zero		1


	//   ....[77]....
        /*05c4*/ 	.word	0x00003ca0
        /*05c8*/ 	.word	0x000000ff
        /*05cc*/ 	.word	0x00000140
        /*05d0*/ 	.short	0x010a
        /*05d2*/ 	.byte	0x07
	.zero		1


	//   ....[78]....
        /*05d4*/ 	.word	0x00003d50
        /*05d8*/ 	.word	0x000000ff
        /*05dc*/ 	.word	0x00000000
        /*05e0*/ 	.short	0x0101
        /*05e2*/ 	.byte	0x05
	.zero		1


	//   ....[79]....
        /*05e4*/ 	.word	0x00003d60
        /*05e8*/ 	.word	0x000000ff
        /*05ec*/ 	.word	0x00000160
        /*05f0*/ 	.short	0x010a
        /*05f2*/ 	.byte	0x09
	.zero		1


	//   ....[80]....
        /*05f4*/ 	.word	0x00003e30
        /*05f8*/ 	.word	0x000000ff
        /*05fc*/ 	.word	0x00000000
        /*0600*/ 	.short	0x010a
        /*0602*/ 	.byte	0x04
	.zero		1


	//   ....[81]....
        /*0604*/ 	.word	0x00003e90
        /*0608*/ 	.word	0x000000ff
        /*060c*/ 	.word	0x00000000
        /*0610*/ 	.short	0x010a
        /*0612*/ 	.byte	0x08
	.zero		1


	//   ....[82]....
        /*0614*/ 	.word	0x00003fd0
        /*0618*/ 	.word	0x000000ff
        /*061c*/ 	.word	0x00000000
        /*0620*/ 	.short	0x010a
        /*0622*/ 	.byte	0x04
	.zero		1


	//   ....[83]....
        /*0624*/ 	.word	0x000041f0
        /*0628*/ 	.word	0x000000ff
        /*062c*/ 	.word	0x00000000
        /*0630*/ 	.short	0x010a
        /*0632*/ 	.byte	0x05
	.zero		1


	//   ....[84]....
        /*0634*/ 	.word	0x00004280
        /*0638*/ 	.word	0x000000ff
        /*063c*/ 	.word	0x00000000
        /*0640*/ 	.short	0x010a
        /*0642*/ 	.byte	0x06
	.zero		1


	//   ....[85]....
        /*0644*/ 	.word	0x000047b0
        /*0648*/ 	.word	0x000000ff
        /*064c*/ 	.word	0x00000140
        /*0650*/ 	.short	0x010a
        /*0652*/ 	.byte	0x0f
	.zero		1


	//   ....[86]....
        /*0654*/ 	.word	0x00004aa0
        /*0658*/ 	.word	0x000000ff
        /*065c*/ 	.word	0x00000000
        /*0660*/ 	.short	0x0101
        /*0662*/ 	.byte	0x0e
	.zero		1


	//   ....[87]....
        /*0664*/ 	.word	0x00004dd0
        /*0668*/ 	.word	0x000000ff
        /*066c*/ 	.word	0x00000138
        /*0670*/ 	.short	0x010a
        /*0672*/ 	.byte	0x0f
	.zero		1


	//   ....[88]....
        /*0674*/ 	.word	0x000050c0
        /*0678*/ 	.word	0x000000ff
        /*067c*/ 	.word	0x00000120
        /*0680*/ 	.short	0x010a
        /*0682*/ 	.byte	0x0f
	.zero		1


	//   ....[89]....
        /*0684*/ 	.word	0x00005250
        /*0688*/ 	.word	0x000000ff
        /*068c*/ 	.word	0x00000110
        /*0690*/ 	.short	0x010b
        /*0692*/ 	.byte	0x0f
	.zero		1


	//   ....[90]....
        /*0694*/ 	.word	0x00005290
        /*0698*/ 	.word	0x000000ff
        /*069c*/ 	.word	0x00000000
        /*06a0*/ 	.short	0x0101
        /*06a2*/ 	.byte	0x30
	.zero		1


	//   ....[91]....
        /*06a4*/ 	.word	0x000052d0
        /*06a8*/ 	.word	0x000000ff
        /*06ac*/ 	.word	0x00000128
        /*06b0*/ 	.short	0x010a
        /*06b2*/ 	.byte	0x0f
	.zero		1


	//   ....[92]....
        /*06b4*/ 	.word	0x000054e0
        /*06b8*/ 	.word	0x000000ff
        /*06bc*/ 	.word	0x00000118
        /*06c0*/ 	.short	0x010b
        /*06c2*/ 	.byte	0x0f
	.zero		1


	//   ....[93]....
        /*06c4*/ 	.word	0x00005500
        /*06c8*/ 	.word	0x000000ff
        /*06cc*/ 	.word	0x00000000
        /*06d0*/ 	.short	0x0101
        /*06d2*/ 	.byte	0x17
	.zero		1


	//   ....[94]....
        /*06d4*/ 	.word	0x00005530
        /*06d8*/ 	.word	0x000000ff
        /*06dc*/ 	.word	0x00000120
        /*06e0*/ 	.short	0x010a
        /*06e2*/ 	.byte	0x0f
	.zero		1


	//   ....[95]....
        /*06e4*/ 	.word	0x00005570
        /*06e8*/ 	.word	0x00000000
        /*06ec*/ 	.word	0x00000128
        /*06f0*/ 	.short	0x010a
        /*06f2*/ 	.byte	0xff
	.zero		1


	//   ....[96]....
        /*06f4*/ 	.word	0x00005900
        /*06f8*/ 	.word	0x000000ff
        /*06fc*/ 	.word	0x00000140
        /*0700*/ 	.short	0x010a
        /*0702*/ 	.byte	0x33
	.zero		1


	//   ....[97]....
        /*0704*/ 	.word	0x00005a10
        /*0708*/ 	.word	0x000000ff
        /*070c*/ 	.word	0x00000000
        /*0710*/ 	.short	0x0101
        /*0712*/ 	.byte	0x04
	.zero		1


	//   ....[98]....
        /*0714*/ 	.word	0x00006830
        /*0718*/ 	.word	0x00000000
        /*071c*/ 	.word	0x00000110
        /*0720*/ 	.short	0x010a
        /*0722*/ 	.byte	0xff
	.zero		1


	//   ....[99]....
        /*0724*/ 	.word	0x00006860
        /*0728*/ 	.word	0x00000073
        /*072c*/ 	.word	0x00000150
        /*0730*/ 	.short	0x010a
        /*0732*/ 	.byte	0xff
	.zero		1


	//   ....[100]....
        /*0734*/ 	.word	0x00006950
        /*0738*/ 	.word	0x00000000
        /*073c*/ 	.word	0x00000110
        /*0740*/ 	.short	0x010a
        /*0742*/ 	.byte	0xff
	.zero		1


	//   ....[101]....
        /*0744*/ 	.word	0x00006a60
        /*0748*/ 	.word	0x00000000
        /*074c*/ 	.word	0x00000000
        /*0750*/ 	.short	0x0101
        /*0752*/ 	.byte	0xff
	.zero		1


	//   ....[102]....
        /*0754*/ 	.word	0x00006ae0
        /*0758*/ 	.word	0x00000073
        /*075c*/ 	.word	0x00000150
        /*0760*/ 	.short	0x010a
        /*0762*/ 	.byte	0xff
	.zero		1


	//   ....[103]....
        /*0764*/ 	.word	0x00007650
        /*0768*/ 	.word	0x00000002
        /*076c*/ 	.word	0x00000110
        /*0770*/ 	.short	0x010a
        /*0772*/ 	.byte	0xff
	.zero		1


	//   ....[104]....
        /*0774*/ 	.word	0x00007720
        /*0778*/ 	.word	0x00000002
        /*077c*/ 	.word	0x00000110
        /*0780*/ 	.short	0x010a
        /*0782*/ 	.byte	0xff
	.zero		1


	//   ....[105]....
        /*0784*/ 	.word	0x00007850
        /*0788*/ 	.word	0x00000002
        /*078c*/ 	.word	0x00000000
        /*0790*/ 	.short	0x0101
        /*0792*/ 	.byte	0xff
	.zero		1


	//   ....[106]....
        /*0794*/ 	.word	0x00007c70
        /*0798*/ 	.word	0x000000ff
        /*079c*/ 	.word	0x00000000
        /*07a0*/ 	.short	0x0101
        /*07a2*/ 	.byte	0x05
	.zero		1


	//   ....[107]....
        /*07a4*/ 	.word	0x00008470
        /*07a8*/ 	.word	0x00000003
        /*07ac*/ 	.word	0x00000088
        /*07b0*/ 	.short	0x010a
        /*07b2*/ 	.byte	0xff
	.zero		1


	//   ....[108]....
        /*07b4*/ 	.word	0x000084d0
        /*07b8*/ 	.word	0x00000003
        /*07bc*/ 	.word	0x00000088
        /*07c0*/ 	.short	0x010a
        /*07c2*/ 	.byte	0xff
	.zero		1


	//   ....[109]....
        /*07c4*/ 	.word	0x00008530
        /*07c8*/ 	.word	0x00000002
        /*07cc*/ 	.word	0x00000140
        /*07d0*/ 	.short	0x010a
        /*07d2*/ 	.byte	0xff
	.zero		1


	//   ....[110]....
        /*07d4*/ 	.word	0x00008590
        /*07d8*/ 	.word	0x00000000
        /*07dc*/ 	.word	0x00000000
        /*07e0*/ 	.short	0x010a
        /*07e2*/ 	.byte	0xff
	.zero		1


	//   ....[111]....
        /*07e4*/ 	.word	0x000085f0
        /*07e8*/ 	.word	0x00000000
        /*07ec*/ 	.word	0x00000000
        /*07f0*/ 	.short	0x010a
        /*07f2*/ 	.byte	0xff
	.zero		1


	//   ....[112]....
        /*07f4*/ 	.word	0x00008650
        /*07f8*/ 	.word	0x00000000
        /*07fc*/ 	.word	0x00000000
        /*0800*/ 	.short	0x010a
        /*0802*/ 	.byte	0xff
	.zero		1


	//   ....[113]....
        /*0804*/ 	.word	0x000086b0
        /*0808*/ 	.word	0x00000000
        /*080c*/ 	.word	0x00000000
        /*0810*/ 	.short	0x010a
        /*0812*/ 	.byte	0xff
	.zero		1


	//   ....[114]....
        /*0814*/ 	.word	0x00008710
        /*0818*/ 	.word	0x00000000
        /*081c*/ 	.word	0x00000000
        /*0820*/ 	.short	0x010a
        /*0822*/ 	.byte	0xff
	.zero		1


	//   ....[115]....
        /*0824*/ 	.word	0x00008770
        /*0828*/ 	.word	0x00000000
        /*082c*/ 	.word	0x00000000
        /*0830*/ 	.short	0x010a
        /*0832*/ 	.byte	0xff
	.zero		1


	//   ....[116]....
        /*0834*/ 	.word	0x000087d0
        /*0838*/ 	.word	0x00000000
        /*083c*/ 	.word	0x00000000
        /*0840*/ 	.short	0x010a
        /*0842*/ 	.byte	0xff
	.zero		1


	//   ....[117]....
        /*0844*/ 	.word	0x00008830
        /*0848*/ 	.word	0x00000000
        /*084c*/ 	.word	0x00000000
        /*0850*/ 	.short	0x010a
        /*0852*/ 	.byte	0xff
	.zero		1


	//   ....[118]....
        /*0854*/ 	.word	0x00008890
        /*0858*/ 	.word	0x00000000
        /*085c*/ 	.word	0x00000000
        /*0860*/ 	.short	0x010a
        /*0862*/ 	.byte	0xff
	.zero		1


	//   ....[119]....
        /*0864*/ 	.word	0x000088f0
        /*0868*/ 	.word	0x00000000
        /*086c*/ 	.word	0x00000000
        /*0870*/ 	.short	0x010a
        /*0872*/ 	.byte	0xff
	.zero		1


	//   ....[120]....
        /*0874*/ 	.word	0x00008950
        /*0878*/ 	.word	0x00000000
        /*087c*/ 	.word	0x00000000
        /*0880*/ 	.short	0x010a
        /*0882*/ 	.byte	0xff
	.zero		1


	//   ....[121]....
        /*0884*/ 	.word	0x000089b0
        /*0888*/ 	.word	0x00000000
        /*088c*/ 	.word	0x00000000
        /*0890*/ 	.short	0x010a
        /*0892*/ 	.byte	0xff
	.zero		1


	//   ....[122]....
        /*0894*/ 	.word	0x00008a10
        /*0898*/ 	.word	0x00000000
        /*089c*/ 	.word	0x00000000
        /*08a0*/ 	.short	0x010a
        /*08a2*/ 	.byte	0xff
	.zero		1


	//   ....[123]....
        /*08a4*/ 	.word	0x00008a70
        /*08a8*/ 	.word	0x00000000
        /*08ac*/ 	.word	0x00000000
        /*08b0*/ 	.short	0x010a
        /*08b2*/ 	.byte	0xff
	.zero		1


	//   ....[124]....
        /*08b4*/ 	.word	0x00008ad0
        /*08b8*/ 	.word	0x00000000
        /*08bc*/ 	.word	0x00000000
        /*08c0*/ 	.short	0x010a
        /*08c2*/ 	.byte	0xff
	.zero		1


	//   ....[125]....
        /*08c4*/ 	.word	0x00008b30
        /*08c8*/ 	.word	0x00000000
        /*08cc*/ 	.word	0x00000000
        /*08d0*/ 	.short	0x010a
        /*08d2*/ 	.byte	0xff
	.zero		1


	//   ....[126]....
        /*08d4*/ 	.word	0x00008b90
        /*08d8*/ 	.word	0x00000004
        /*08dc*/ 	.word	0x00000148
        /*08e0*/ 	.short	0x010a
        /*08e2*/ 	.byte	0xff
	.zero		1


	//   ....[127]....
        /*08e4*/ 	.word	0x00008bf0
        /*08e8*/ 	.word	0x00000004
        /*08ec*/ 	.word	0x00000140
        /*08f0*/ 	.short	0x010a
        /*08f2*/ 	.byte	0xff
	.zero		1


	//   ....[128]....
        /*08f4*/ 	.word	0x00008c50
        /*08f8*/ 	.word	0x00000000
        /*08fc*/ 	.word	0x00000140
        /*0900*/ 	.short	0x010a
        /*0902*/ 	.byte	0xff
	.zero		1


	//   ....[129]....
        /*0904*/ 	.word	0x00008cb0
        /*0908*/ 	.word	0x00000004
        /*090c*/ 	.word	0x00000160
        /*0910*/ 	.short	0x010a
        /*0912*/ 	.byte	0xff
	.zero		1


	//   ....[130]....
        /*0914*/ 	.word	0x00008d10
        /*0918*/ 	.word	0x00000000
        /*091c*/ 	.word	0x00000000
        /*0920*/ 	.short	0x010a
        /*0922*/ 	.byte	0xff
	.zero		1


	//   ....[131]....
        /*0924*/ 	.word	0x00008d70
        /*0928*/ 	.word	0x00000000
        /*092c*/ 	.word	0x00000000
        /*0930*/ 	.short	0x010a
        /*0932*/ 	.byte	0xff
	.zero		1


	//   ....[132]....
        /*0934*/ 	.word	0x00008dd0
        /*0938*/ 	.word	0x00000000
        /*093c*/ 	.word	0x00000000
        /*0940*/ 	.short	0x010a
        /*0942*/ 	.byte	0xff
	.zero		1


	//   ....[133]....
        /*0944*/ 	.word	0x00008e30
        /*0948*/ 	.word	0x00000009
        /*094c*/ 	.word	0x00000140
        /*0950*/ 	.short	0x010a
        /*0952*/ 	.byte	0xff
	.zero		1


	//   ....[134]....
        /*0954*/ 	.word	0x00008e90
        /*0958*/ 	.word	0x00000000
        /*095c*/ 	.word	0x00000138
        /*0960*/ 	.short	0x010a
        /*0962*/ 	.byte	0xff
	.zero		1


	//   ....[135]....
        /*0964*/ 	.word	0x00008ef0
        /*0968*/ 	.word	0x00000000
        /*096c*/ 	.word	0x00000120
        /*0970*/ 	.short	0x010a
        /*0972*/ 	.byte	0xff
	.zero		1


	//   ....[136]....
        /*0974*/ 	.word	0x00008f50
        /*0978*/ 	.word	0x00000000
        /*097c*/ 	.word	0x00000128
        /*0980*/ 	.short	0x010a
        /*0982*/ 	.byte	0xff
	.zero		1


	//   ....[137]....
        /*0984*/ 	.word	0x00008fb0
        /*0988*/ 	.word	0x00000000
        /*098c*/ 	.word	0x00000120
        /*0990*/ 	.short	0x010a
        /*0992*/ 	.byte	0xff
	.zero		1


	//   ....[138]....
        /*0994*/ 	.word	0x00009010
        /*0998*/ 	.word	0x00000000
        /*099c*/ 	.word	0x00000140
        /*09a0*/ 	.short	0x010a
        /*09a2*/ 	.byte	0xff
	.zero		1


	//   ....[139]....
        /*09a4*/ 	.word	0x00009060
        /*09a8*/ 	.word	0x00000000
        /*09ac*/ 	.word	0x00000110
        /*09b0*/ 	.short	0x010a
        /*09b2*/ 	.byte	0xff
	.zero		1


	//   ....[140]....
        /*09b4*/ 	.word	0x000090b0
        /*09b8*/ 	.word	0x00000073
        /*09bc*/ 	.word	0x00000150
        /*09c0*/ 	.short	0x010a
        /*09c2*/ 	.byte	0xff
	.zero		1


	//   ....[141]....
        /*09c4*/ 	.word	0x00009100
        /*09c8*/ 	.word	0x00000002
        /*09cc*/ 	.word	0x00000110
        /*09d0*/ 	.short	0x010a
        /*09d2*/ 	.byte	0xff
	.zero		1


	//----- nvinfo : EIATTR_NUM_MBARRIERS
	.align		4
.L_47:
        /*09d4*/ 	.byte	0x03, 0x38
        /*09d6*/ 	.short	0x002e


	//----- nvinfo : EIATTR_EXIT_INSTR_OFFSETS
	.align		4
        /*09d8*/ 	.byte	0x04, 0x1c
        /*09da*/ 	.short	(.L_49 - .L_48)


	//   ....[0]....
.L_48:
        /*09dc*/ 	.word	0x000034d0


	//   ....[1]....
        /*09e0*/ 	.word	0x00003760


	//   ....[2]....
        /*09e4*/ 	.word	0x000037c0


	//   ....[3]....
        /*09e8*/ 	.word	0x000044f0


	//   ....[4]....
        /*09ec*/ 	.word	0x000055a0


	//   ....[5]....
        /*09f0*/ 	.word	0x000055e0


	//   ....[6]....
        /*09f4*/ 	.word	0x00008450


	//----- nvinfo : EIATTR_MAX_THREADS
	.align		4
.L_49:
        /*09f8*/ 	.byte	0x04, 0x05
        /*09fa*/ 	.short	(.L_51 - .L_50)
.L_50:
        /*09fc*/ 	.word	0x00000100
        /*0a00*/ 	.word	0x00000001
        /*0a04*/ 	.word	0x00000001


	//----- nvinfo : EIATTR_CRS_STACK_SIZE
	.align		4
.L_51:
        /*0a08*/ 	.byte	0x04, 0x1e
        /*0a0a*/ 	.short	(.L_53 - .L_52)
.L_52:
        /*0a0c*/ 	.word	0x00000000


	//----- nvinfo : EIATTR_CBANK_PARAM_SIZE
	.align		4
.L_53:
        /*0a10*/ 	.byte	0x03, 0x19
        /*0a12*/ 	.short	0x0800


	//----- nvinfo : EIATTR_PARAM_CBANK
	.align		4
        /*0a14*/ 	.byte	0x04, 0x0a
        /*0a16*/ 	.short	(.L_55 - .L_54)
	.align		4
.L_54:
        /*0a18*/ 	.word	index@(.nv.constant0._ZN7cutlass13device_kernelINS_4conv6kernel13ConvUniversalINS1_16ConvProblemShapeILNS1_8OperatorE2ELi2EEENS1_10collective14CollectiveConvINS1_47MainloopSm100TmaUmmaWarpSpecializedImplicitGemmILS5_2ELi17ELi2ELi1ELi2EN4cute5tupleIJNSA_1CILi2EEENSC_ILi1EEESE_EEEEENSB_IJNSC_ILi64EEENSB_IJNSC_ILi128EEEEEENSB_IJSH_EEEEEENS_12float_e4m3_tESM_NSA_8TiledMMAINSA_8MMA_AtomIJNSA_10MMA_TraitsINSA_19SM100_MMA_F8F6F4_SSEJSM_SM_fSH_SI_NSA_17integral_constantINSA_4UMMA5MajorELST_1EEESU_NSR_INSS_7ScaleInELSV_0EEESW_EEEEEENSA_6LayoutINSB_IJSE_SE_SE_EEENSB_IJNSC_ILi0EEES11_S11_EEEEENSB_IJNSA_10UnderscoreES14_S14_EEEEENS7_6detail27Sm100ImplicitGemmTileTraitsINSA_13SM90_TMA_LOADENSA_14ComposedLayoutINSA_7SwizzleILi2ELi4ELi3EEENSA_18smem_ptr_flag_bitsILi8EEENSZ_INSB_IJSH_NSC_ILi8EEEEEENSB_IJSE_SH_EEEEEEEvEENS18_INSA_30SM90_TMA_LOAD_IM2COL_MULTICASTENS1A_INS1B_ILi3ELi4ELi3EEES1E_NSZ_INSB_IJSI_S1F_EEENSB_IJSE_SI_EEEEEEEvEEEENS_8epilogue10collective18CollectiveEpilogueINS1T_23Sm100TmaWarpSpecializedILi2ELi2ELi32ELb0ELb0EEEJSL_NSB_IJNSZ_ISH_SE_EES1Y_EEESM_NSB_IJlNSB_IJSE_llEEES11_EEESM_S21_NS1T_6fusion15FusionCallbacksIS1X_NS22_17LinearCombinationISM_fSM_fLNS_15FloatRoundStyleE2EEESL_S1Z_JEEENSA_5SM1004TMEM4LOAD26SM100_TMEM_LOAD_16dp32b32xES19_NS1A_IS1C_S1E_NSZ_INSB_IJS1F_SH_EEENSB_IJSH_SE_EEEEEEENSA_39AutoVectorizingCopyWithAssumedAlignmentILi128EEENSA_14SM90_TMA_STOREES2F_S2H_S2H_EEEvvEEEEvNT_6ParamsE)
        /*0a1c*/ 	.short	0x0380
        /*0a1e*/ 	.short	0x0800


	//----- nvinfo : EIATTR_SW_WAR
	.align		4
.L_55:
        /*0a20*/ 	.byte	0x04, 0x36
        /*0a22*/ 	.short	(.L_57 - .L_56)
.L_56:
        /*0a24*/ 	.word	0x00000008
.L_57:


//--------------------- .nv.callgraph             --------------------------
	.section	.nv.callgraph,"",@"SHT_CUDA_CALLGRAPH"
	.align	4
	.sectionentsize	8
	.align		4
        /*0000*/ 	.word	0x00000000
	.align		4
        /*0004*/ 	.word	0xffffffff
	.align		4
        /*0008*/ 	.word	index@(_ZN7cutlass13device_kernelINS_4conv6kernel13ConvUniversalINS1_16ConvProblemShapeILNS1_8OperatorE2ELi2EEENS1_10collective14CollectiveConvINS1_47MainloopSm100TmaUmmaWarpSpecializedImplicitGemmILS5_2ELi17ELi2ELi1ELi2EN4cute5tupleIJNSA_1CILi2EEENSC_ILi1EEESE_EEEEENSB_IJNSC_ILi64EEENSB_IJNSC_ILi128EEEEEENSB_IJSH_EEEEEENS_12float_e4m3_tESM_NSA_8TiledMMAINSA_8MMA_AtomIJNSA_10MMA_TraitsINSA_19SM100_MMA_F8F6F4_SSEJSM_SM_fSH_SI_NSA_17integral_constantINSA_4UMMA5MajorELST_1EEESU_NSR_INSS_7ScaleInELSV_0EEESW_EEEEEENSA_6LayoutINSB_IJSE_SE_SE_EEENSB_IJNSC_ILi0EEES11_S11_EEEEENSB_IJNSA_10UnderscoreES14_S14_EEEEENS7_6detail27Sm100ImplicitGemmTileTraitsINSA_13SM90_TMA_LOADENSA_14ComposedLayoutINSA_7SwizzleILi2ELi4ELi3EEENSA_18smem_ptr_flag_bitsILi8EEENSZ_INSB_IJSH_NSC_ILi8EEEEEENSB_IJSE_SH_EEEEEEEvEENS18_INSA_30SM90_TMA_LOAD_IM2COL_MULTICASTENS1A_INS1B_ILi3ELi4ELi3EEES1E_NSZ_INSB_IJSI_S1F_EEENSB_IJSE_SI_EEEEEEEvEEEENS_8epilogue10collective18CollectiveEpilogueINS1T_23Sm100TmaWarpSpecializedILi2ELi2ELi32ELb0ELb0EEEJSL_NSB_IJNSZ_ISH_SE_EES1Y_EEESM_NSB_IJlNSB_IJSE_llEEES11_EEESM_S21_NS1T_6fusion15FusionCallbacksIS1X_NS22_17LinearCombinationISM_fSM_fLNS_15FloatRoundStyleE2EEESL_S1Z_JEEENSA_5SM1004TMEM4LOAD26SM100_TMEM_LOAD_16dp32b32xES19_NS1A_IS1C_S1E_NSZ_INSB_IJS1F_SH_EEENSB_IJSH_SE_EEEEEEENSA_39AutoVectorizingCopyWithAssumedAlignmentILi128EEENSA_14SM90_TMA_STOREES2F_S2H_S2H_EEEvvEEEEvNT_6ParamsE)
	.align		4
        /*000c*/ 	.word	index@(__assertfail)
	.align		4
        /*0010*/ 	.word	0x00000000
	.align		4
        /*0014*/ 	.word	0xfffffffe
	.align		4
        /*0018*/ 	.word	0x00000000
	.align		4
        /*001c*/ 	.word	0xfffffffd
	.align		4
        /*0020*/ 	.word	0x00000000
	.align		4
        /*0024*/ 	.word	0xfffffffc


//--------------------- .nv.constant4             --------------------------
	.section	.nv.constant4,"a",@progbits
	.align	8
	.align		8
.nv.constant4:
        /*0000*/ 	.dword	__assertfail
	.align		8
        /*0008*/ 	.dword	__unnamed_1
	.align		8
        /*0010*/ 	.dword	__unnamed_2
	.align		8
        /*0018*/ 	.dword	_ZN39_INTERNAL_b60440cb_4_k_cu_b0022515_32954cuda3std3__45__cpo5beginE
	.align		8
        /*0020*/ 	.dword	_ZN39_INTERNAL_b60440cb_4_k_cu_b0022515_32954cuda3std3__45__cpo3endE
	.align		8
        /*0028*/ 	.dword	_ZN39_INTERNAL_b60440cb_4_k_cu_b0022515_32954cuda3std3__45__cpo6cbeginE
	.align		8
        /*0030*/ 	.dword	_ZN39_INTERNAL_b60440cb_4_k_cu_b0022515_32954cuda3std3__45__cpo4cendE
	.align		8
        /*0038*/ 	.dword	_ZN39_INTERNAL_b60440cb_4_k_cu_b0022515_32954cuda3std3__441_GLOBAL__N__b60440cb_4_k_cu_b0022515_32956ignoreE
	.align		8
        /*0040*/ 	.dword	_ZN39_INTERNAL_b60440cb_4_k_cu_b0022515_32954cuda3std3__419piecewise_constructE
	.align		8
        /*0048*/ 	.dword	_ZN39_INTERNAL_b60440cb_4_k_cu_b0022515_32954cuda3std3__48in_placeE
	.align		8
        /*0050*/ 	.dword	_ZN39_INTERNAL_b60440cb_4_k_cu_b0022515_32954cuda3std6ranges3__45__cpo4swapE
	.align		8
        /*0058*/ 	.dword	_ZN39_INTERNAL_b60440cb_4_k_cu_b0022515_32954cuda3std6ranges3__45__cpo9iter_moveE
	.align		8
        /*0060*/ 	.dword	_ZN39_INTERNAL_b60440cb_4_k_cu_b0022515_32954cute7productE
	.align		8
        /*0068*/ 	.dword	_ZN39_INTERNAL_b60440cb_4_k_cu_b0022515_32954cute1_E
	.align		8
        /*0070*/ 	.dword	$str$27
	.align		8
        /*0078*/ 	.dword	$str$28
	.align		8
        /*0080*/ 	.dword	$str$29
	.align		8
        /*0088*/ 	.dword	$str$30


//--------------------- .text._ZN7cutlass13device_kernelINS_4conv6kernel13ConvUniversalINS1_16ConvProblemShapeILNS1_8OperatorE2ELi2EEENS1_10collective14CollectiveConvINS1_47MainloopSm100TmaUmmaWarpSpecializedImplicitGemmILS5_2ELi17ELi2ELi1ELi2EN4cute5tupleIJNSA_1CILi2EEENSC_ILi1EEESE_EEEEENSB_IJNSC_ILi64EEENSB_IJNSC_ILi128EEEEEENSB_IJSH_EEEEEENS_12float_e4m3_tESM_NSA_8TiledMMAINSA_8MMA_AtomIJNSA_10MMA_TraitsINSA_19SM100_MMA_F8F6F4_SSEJSM_SM_fSH_SI_NSA_17integral_constantINSA_4UMMA5MajorELST_1EEESU_NSR_INSS_7ScaleInELSV_0EEESW_EEEEEENSA_6LayoutINSB_IJSE_SE_SE_EEENSB_IJNSC_ILi0EEES11_S11_EEEEENSB_IJNSA_10UnderscoreES14_S14_EEEEENS7_6detail27Sm100ImplicitGemmTileTraitsINSA_13SM90_TMA_LOADENSA_14ComposedLayoutINSA_7SwizzleILi2ELi4ELi3EEENSA_18smem_ptr_flag_bitsILi8EEENSZ_INSB_IJSH_NSC_ILi8EEEEEENSB_IJSE_SH_EEEEEEEvEENS18_INSA_30SM90_TMA_LOAD_IM2COL_MULTICASTENS1A_INS1B_ILi3ELi4ELi3EEES1E_NSZ_INSB_IJSI_S1F_EEENSB_IJSE_SI_EEEEEEEvEEEENS_8epilogue10collective18CollectiveEpilogueINS1T_23Sm100TmaWarpSpecializedILi2ELi2ELi32ELb0ELb0EEEJSL_NSB_IJNSZ_ISH_SE_EES1Y_EEESM_NSB_IJlNSB_IJSE_llEEES11_EEESM_S21_NS1T_6fusion15FusionCallbacksIS1X_NS22_17LinearCombinationISM_fSM_fLNS_15FloatRoundStyleE2EEESL_S1Z_JEEENSA_5SM1004TMEM4LOAD26SM100_TMEM_LOAD_16dp32b32xES19_NS1A_IS1C_S1E_NSZ_INSB_IJS1F_SH_EEENSB_IJSH_SE_EEEEEEENSA_39AutoVectorizingCopyWithAssumedAlignmentILi128EEENSA_14SM90_TMA_STOREES2F_S2H_S2H_EEEvvEEEEvNT_6ParamsE --------------------------
	.section	.text._ZN7cutlass13device_kernelINS_4conv6kernel13ConvUniversalINS1_16ConvProblemShapeILNS1_8OperatorE2ELi2EEENS1_10collective14CollectiveConvINS1_47MainloopSm100TmaUmmaWarpSpecializedImplicitGemmILS5_2ELi17ELi2ELi1ELi2EN4cute5tupleIJNSA_1CILi2EEENSC_ILi1EEESE_EEEEENSB_IJNSC_ILi64EEENSB_IJNSC_ILi128EEEEEENSB_IJSH_EEEEEENS_12float_e4m3_tESM_NSA_8TiledMMAINSA_8MMA_AtomIJNSA_10MMA_TraitsINSA_19SM100_MMA_F8F6F4_SSEJSM_SM_fSH_SI_NSA_17integral_constantINSA_4UMMA5MajorELST_1EEESU_NSR_INSS_7ScaleInELSV_0EEESW_EEEEEENSA_6LayoutINSB_IJSE_SE_SE_EEENSB_IJNSC_ILi0EEES11_S11_EEEEENSB_IJNSA_10UnderscoreES14_S14_EEEEENS7_6detail27Sm100ImplicitGemmTileTraitsINSA_13SM90_TMA_LOADENSA_14ComposedLayoutINSA_7SwizzleILi2ELi4ELi3EEENSA_18smem_ptr_flag_bitsILi8EEENSZ_INSB_IJSH_NSC_ILi8EEEEEENSB_IJSE_SH_EEEEEEEvEENS18_INSA_30SM90_TMA_LOAD_IM2COL_MULTICASTENS1A_INS1B_ILi3ELi4ELi3EEES1E_NSZ_INSB_IJSI_S1F_EEENSB_IJSE_SI_EEEEEEEvEEEENS_8epilogue10collective18CollectiveEpilogueINS1T_23Sm100TmaWarpSpecializedILi2ELi2ELi32ELb0ELb0EEEJSL_NSB_IJNSZ_ISH_SE_EES1Y_EEESM_NSB_IJlNSB_IJSE_llEEES11_EEESM_S21_NS1T_6fusion15FusionCallbacksIS1X_NS22_17LinearCombinationISM_fSM_fLNS_15FloatRoundStyleE2EEESL_S1Z_JEEENSA_5SM1004TMEM4LOAD26SM100_TMEM_LOAD_16dp32b32xES19_NS1A_IS1C_S1E_NSZ_INSB_IJS1F_SH_EEENSB_IJSH_SE_EEEEEEENSA_39AutoVectorizingCopyWithAssumedAlignmentILi128EEENSA_14SM90_TMA_STOREES2F_S2H_S2H_EEEvvEEEEvNT_6ParamsE,"ax",@progbits
	.align	128
.text._ZN7cutlass13device_kernelINS_4conv6kernel13ConvUniversalINS1_16ConvProblemShapeILNS1_8OperatorE2ELi2EEENS1_10collective14CollectiveConvINS1_47MainloopSm100TmaUmmaWarpSpecializedImplicitGemmILS5_2ELi17ELi2ELi1ELi2EN4cute5tupleIJNSA_1CILi2EEENSC_ILi1EEESE_EEEEENSB_IJNSC_ILi64EEENSB_IJNSC_ILi128EEEEEENSB_IJSH_EEEEEENS_12float_e4m3_tESM_NSA_8TiledMMAINSA_8MMA_AtomIJNSA_10MMA_TraitsINSA_19SM100_MMA_F8F6F4_SSEJSM_SM_fSH_SI_NSA_17integral_constantINSA_4UMMA5MajorELST_1EEESU_NSR_INSS_7ScaleInELSV_0EEESW_EEEEEENSA_6LayoutINSB_IJSE_SE_SE_EEENSB_IJNSC_ILi0EEES11_S11_EEEEENSB_IJNSA_10UnderscoreES14_S14_EEEEENS7_6detail27Sm100ImplicitGemmTileTraitsINSA_13SM90_TMA_LOADENSA_14ComposedLayoutINSA_7SwizzleILi2ELi4ELi3EEENSA_18smem_ptr_flag_bitsILi8EEENSZ_INSB_IJSH_NSC_ILi8EEEEEENSB_IJSE_SH_EEEEEEEvEENS18_INSA_30SM90_TMA_LOAD_IM2COL_MULTICASTENS1A_INS1B_ILi3ELi4ELi3EEES1E_NSZ_INSB_IJSI_S1F_EEENSB_IJSE_SI_EEEEEEEvEEEENS_8epilogue10collective18CollectiveEpilogueINS1T_23Sm100TmaWarpSpecializedILi2ELi2ELi32ELb0ELb0EEEJSL_NSB_IJNSZ_ISH_SE_EES1Y_EEESM_NSB_IJlNSB_IJSE_llEEES11_EEESM_S21_NS1T_6fusion15FusionCallbacksIS1X_NS22_17LinearCombinationISM_fSM_fLNS_15FloatRoundStyleE2EEESL_S1Z_JEEENSA_5SM1004TMEM4LOAD26SM100_TMEM_LOAD_16dp32b32xES19_NS1A_IS1C_S1E_NSZ_INSB_IJS1F_SH_EEENSB_IJSH_SE_EEEEEEENSA_39AutoVectorizingCopyWithAssumedAlignmentILi128EEENSA_14SM90_TMA_STOREES2F_S2H_S2H_EEEvvEEEEvNT_6ParamsE:
        .type           _ZN7cutlass13device_kernelINS_4conv6kernel13ConvUniversalINS1_16ConvProblemShapeILNS1_8OperatorE2ELi2EEENS1_10collective14CollectiveConvINS1_47MainloopSm100TmaUmmaWarpSpecializedImplicitGemmILS5_2ELi17ELi2ELi1ELi2EN4cute5tupleIJNSA_1CILi2EEENSC_ILi1EEESE_EEEEENSB_IJNSC_ILi64EEENSB_IJNSC_ILi128EEEEEENSB_IJSH_EEEEEENS_12float_e4m3_tESM_NSA_8TiledMMAINSA_8MMA_AtomIJNSA_10MMA_TraitsINSA_19SM100_MMA_F8F6F4_SSEJSM_SM_fSH_SI_NSA_17integral_constantINSA_4UMMA5MajorELST_1EEESU_NSR_INSS_7ScaleInELSV_0EEESW_EEEEEENSA_6LayoutINSB_IJSE_SE_SE_EEENSB_IJNSC_ILi0EEES11_S11_EEEEENSB_IJNSA_10UnderscoreES14_S14_EEEEENS7_6detail27Sm100ImplicitGemmTileTraitsINSA_13SM90_TMA_LOADENSA_14ComposedLayoutINSA_7SwizzleILi2ELi4ELi3EEENSA_18smem_ptr_flag_bitsILi8EEENSZ_INSB_IJSH_NSC_ILi8EEEEEENSB_IJSE_SH_EEEEEEEvEENS18_INSA_30SM90_TMA_LOAD_IM2COL_MULTICASTENS1A_INS1B_ILi3ELi4ELi3EEES1E_NSZ_INSB_IJSI_S1F_EEENSB_IJSE_SI_EEEEEEEvEEEENS_8epilogue10collective18CollectiveEpilogueINS1T_23Sm100TmaWarpSpecializedILi2ELi2ELi32ELb0ELb0EEEJSL_NSB_IJNSZ_ISH_SE_EES1Y_EEESM_NSB_IJlNSB_IJSE_llEEES11_EEESM_S21_NS1T_6fusion15FusionCallbacksIS1X_NS22_17LinearCombinationISM_fSM_fLNS_15FloatRoundStyleE2EEESL_S1Z_JEEENSA_5SM1004TMEM4LOAD26SM100_TMEM_LOAD_16dp32b32xES19_NS1A_IS1C_S1E_NSZ_INSB_IJS1F_SH_EEENSB_IJSH_SE_EEEEEEENSA_39AutoVectorizingCopyWithAssumedAlignmentILi128EEENSA_14SM90_TMA_STOREES2F_S2H_S2H_EEEvvEEEEvNT_6ParamsE,@function
        .size           _ZN7cutlass13device_kernelINS_4conv6kernel13ConvUniversalINS1_16ConvProblemShapeILNS1_8OperatorE2ELi2EEENS1_10collective14CollectiveConvINS1_47MainloopSm100TmaUmmaWarpSpecializedImplicitGemmILS5_2ELi17ELi2ELi1ELi2EN4cute5tupleIJNSA_1CILi2EEENSC_ILi1EEESE_EEEEENSB_IJNSC_ILi64EEENSB_IJNSC_ILi128EEEEEENSB_IJSH_EEEEEENS_12float_e4m3_tESM_NSA_8TiledMMAINSA_8MMA_AtomIJNSA_10MMA_TraitsINSA_19SM100_MMA_F8F6F4_SSEJSM_SM_fSH_SI_NSA_17integral_constantINSA_4UMMA5MajorELST_1EEESU_NSR_INSS_7ScaleInELSV_0EEESW_EEEEEENSA_6LayoutINSB_IJSE_SE_SE_EEENSB_IJNSC_ILi0EEES11_S11_EEEEENSB_IJNSA_10UnderscoreES14_S14_EEEEENS7_6detail27Sm100ImplicitGemmTileTraitsINSA_13SM90_TMA_LOADENSA_14ComposedLayoutINSA_7SwizzleILi2ELi4ELi3EEENSA_18smem_ptr_flag_bitsILi8EEENSZ_INSB_IJSH_NSC_ILi8EEEEEENSB_IJSE_SH_EEEEEEEvEENS18_INSA_30SM90_TMA_LOAD_IM2COL_MULTICASTENS1A_INS1B_ILi3ELi4ELi3EEES1E_NSZ_INSB_IJSI_S1F_EEENSB_IJSE_SI_EEEEEEEvEEEENS_8epilogue10collective18CollectiveEpilogueINS1T_23Sm100TmaWarpSpecializedILi2ELi2ELi32ELb0ELb0EEEJSL_NSB_IJNSZ_ISH_SE_EES1Y_EEESM_NSB_IJlNSB_IJSE_llEEES11_EEESM_S21_NS1T_6fusion15FusionCallbacksIS1X_NS22_17LinearCombinationISM_fSM_fLNS_15FloatRoundStyleE2EEESL_S1Z_JEEENSA_5SM1004TMEM4LOAD26SM100_TMEM_LOAD_16dp32b32xES19_NS1A_IS1C_S1E_NSZ_INSB_IJS1F_SH_EEENSB_IJSH_SE_EEEEEEENSA_39AutoVectorizingCopyWithAssumedAlignmentILi128EEENSA_14SM90_TMA_STOREES2F_S2H_S2H_EEEvvEEEEvNT_6ParamsE,(.L_x_180 - _ZN7cutlass13device_kernelINS_4conv6kernel13ConvUniversalINS1_16ConvProblemShapeILNS1_8OperatorE2ELi2EEENS1_10collective14CollectiveConvINS1_47MainloopSm100TmaUmmaWarpSpecializedImplicitGemmILS5_2ELi17ELi2ELi1ELi2EN4cute5tupleIJNSA_1CILi2EEENSC_ILi1EEESE_EEEEENSB_IJNSC_ILi64EEENSB_IJNSC_ILi128EEEEEENSB_IJSH_EEEEEENS_12float_e4m3_tESM_NSA_8TiledMMAINSA_8MMA_AtomIJNSA_10MMA_TraitsINSA_19SM100_MMA_F8F6F4_SSEJSM_SM_fSH_SI_NSA_17integral_constantINSA_4UMMA5MajorELST_1EEESU_NSR_INSS_7ScaleInELSV_0EEESW_EEEEEENSA_6LayoutINSB_IJSE_SE_SE_EEENSB_IJNSC_ILi0EEES11_S11_EEEEENSB_IJNSA_10UnderscoreES14_S14_EEEEENS7_6detail27Sm100ImplicitGemmTileTraitsINSA_13SM90_TMA_LOADENSA_14ComposedLayoutINSA_7SwizzleILi2ELi4ELi3EEENSA_18smem_ptr_flag_bitsILi8EEENSZ_INSB_IJSH_NSC_ILi8EEEEEENSB_IJSE_SH_EEEEEEEvEENS18_INSA_30SM90_TMA_LOAD_IM2COL_MULTICASTENS1A_INS1B_ILi3ELi4ELi3EEES1E_NSZ_INSB_IJSI_S1F_EEENSB_IJSE_SI_EEEEEEEvEEEENS_8epilogue10collective18CollectiveEpilogueINS1T_23Sm100TmaWarpSpecializedILi2ELi2ELi32ELb0ELb0EEEJSL_NSB_IJNSZ_ISH_SE_EES1Y_EEESM_NSB_IJlNSB_IJSE_llEEES11_EEESM_S21_NS1T_6fusion15FusionCallbacksIS1X_NS22_17LinearCombinationISM_fSM_fLNS_15FloatRoundStyleE2EEESL_S1Z_JEEENSA_5SM1004TMEM4LOAD26SM100_TMEM_LOAD_16dp32b32xES19_NS1A_IS1C_S1E_NSZ_INSB_IJS1F_SH_EEENSB_IJSH_SE_EEEEEEENSA_39AutoVectorizingCopyWithAssumedAlignmentILi128EEENSA_14SM90_TMA_STOREES2F_S2H_S2H_EEEvvEEEEvNT_6ParamsE)
        .other          _ZN7cutlass13device_kernelINS_4conv6kernel13ConvUniversalINS1_16ConvProblemShapeILNS1_8OperatorE2ELi2EEENS1_10collective14CollectiveConvINS1_47MainloopSm100TmaUmmaWarpSpecializedImplicitGemmILS5_2ELi17ELi2ELi1ELi2EN4cute5tupleIJNSA_1CILi2EEENSC_ILi1EEESE_EEEEENSB_IJNSC_ILi64EEENSB_IJNSC_ILi128EEEEEENSB_IJSH_EEEEEENS_12float_e4m3_tESM_NSA_8TiledMMAINSA_8MMA_AtomIJNSA_10MMA_TraitsINSA_19SM100_MMA_F8F6F4_SSEJSM_SM_fSH_SI_NSA_17integral_constantINSA_4UMMA5MajorELST_1EEESU_NSR_INSS_7ScaleInELSV_0EEESW_EEEEEENSA_6LayoutINSB_IJSE_SE_SE_EEENSB_IJNSC_ILi0EEES11_S11_EEEEENSB_IJNSA_10UnderscoreES14_S14_EEEEENS7_6detail27Sm100ImplicitGemmTileTraitsINSA_13SM90_TMA_LOADENSA_14ComposedLayoutINSA_7SwizzleILi2ELi4ELi3EEENSA_18smem_ptr_flag_bitsILi8EEENSZ_INSB_IJSH_NSC_ILi8EEEEEENSB_IJSE_SH_EEEEEEEvEENS18_INSA_30SM90_TMA_LOAD_IM2COL_MULTICASTENS1A_INS1B_ILi3ELi4ELi3EEES1E_NSZ_INSB_IJSI_S1F_EEENSB_IJSE_SI_EEEEEEEvEEEENS_8epilogue10collective18CollectiveEpilogueINS1T_23Sm100TmaWarpSpecializedILi2ELi2ELi32ELb0ELb0EEEJSL_NSB_IJNSZ_ISH_SE_EES1Y_EEESM_NSB_IJlNSB_IJSE_llEEES11_EEESM_S21_NS1T_6fusion15FusionCallbacksIS1X_NS22_17LinearCombinationISM_fSM_fLNS_15FloatRoundStyleE2EEESL_S1Z_JEEENSA_5SM1004TMEM4LOAD26SM100_TMEM_LOAD_16dp32b32xES19_NS1A_IS1C_S1E_NSZ_INSB_IJS1F_SH_EEENSB_IJSH_SE_EEEEEEENSA_39AutoVectorizingCopyWithAssumedAlignmentILi128EEENSA_14SM90_TMA_STOREES2F_S2H_S2H_EEEvvEEEEvNT_6ParamsE,@"STO_CUDA_ENTRY STV_DEFAULT"
_ZN7cutlass13device_kernelINS_4conv6kernel13ConvUniversalINS1_16ConvProblemShapeILNS1_8OperatorE2ELi2EEENS1_10collective14CollectiveConvINS1_47MainloopSm100TmaUmmaWarpSpecializedImplicitGemmILS5_2ELi17ELi2ELi1ELi2EN4cute5tupleIJNSA_1CILi2EEENSC_ILi1EEESE_EEEEENSB_IJNSC_ILi64EEENSB_IJNSC_ILi128EEEEEENSB_IJSH_EEEEEENS_12float_e4m3_tESM_NSA_8TiledMMAINSA_8MMA_AtomIJNSA_10MMA_TraitsINSA_19SM100_MMA_F8F6F4_SSEJSM_SM_fSH_SI_NSA_17integral_constantINSA_4UMMA5MajorELST_1EEESU_NSR_INSS_7ScaleInELSV_0EEESW_EEEEEENSA_6LayoutINSB_IJSE_SE_SE_EEENSB_IJNSC_ILi0EEES11_S11_EEEEENSB_IJNSA_10UnderscoreES14_S14_EEEEENS7_6detail27Sm100ImplicitGemmTileTraitsINSA_13SM90_TMA_LOADENSA_14ComposedLayoutINSA_7SwizzleILi2ELi4ELi3EEENSA_18smem_ptr_flag_bitsILi8EEENSZ_INSB_IJSH_NSC_ILi8EEEEEENSB_IJSE_SH_EEEEEEEvEENS18_INSA_30SM90_TMA_LOAD_IM2COL_MULTICASTENS1A_INS1B_ILi3ELi4ELi3EEES1E_NSZ_INSB_IJSI_S1F_EEENSB_IJSE_SI_EEEEEEEvEEEENS_8epilogue10collective18CollectiveEpilogueINS1T_23Sm100TmaWarpSpecializedILi2ELi2ELi32ELb0ELb0EEEJSL_NSB_IJNSZ_ISH_SE_EES1Y_EEESM_NSB_IJlNSB_IJSE_llEEES11_EEESM_S21_NS1T_6fusion15FusionCallbacksIS1X_NS22_17LinearCombinationISM_fSM_fLNS_15FloatRoundStyleE2EEESL_S1Z_JEEENSA_5SM1004TMEM4LOAD26SM100_TMEM_LOAD_16dp32b32xES19_NS1A_IS1C_S1E_NSZ_INSB_IJS1F_SH_EEENSB_IJSH_SE_EEEEEEENSA_39AutoVectorizingCopyWithAssumedAlignmentILi128EEENSA_14SM90_TMA_STOREES2F_S2H_S2H_EEEvvEEEEvNT_6ParamsE:
[----:B------:R-:W1:Y:S01]  /*0000*/  LDC R1, c[0x0][0x37c] ;  /* 0x0000df00ff017b82 */ /* 0x000e620000000800 */
[----:B------:R-:W2:Y:S01]  /*0010*/  S2R R108, SR_TID.X ;  /* 0x00000000006c7919 */ /* 0x000ea20000002100 */
[----:B------:R-:W3:Y:S01]  /*0020*/  LDCU.64 UR6, c[0x0][0x890] ;  /* 0x00011200ff0677ac */ /* 0x000ee20008000a00 */
[----:B-1----:R-:W-:Y:S01]  /*0030*/  VIADD R1, R1, 0xfffffff8 ;  /* 0xfffffff801017836 */ /* 0x002fe20000000000 */
[----:B------:R-:W-:Y:S02]  /*0040*/  PRMT R98, RZ, 0x7610, R98 ;  /* 0x00007610ff627816 */ /* 0x000fe40000000062 */
[----:B------:R-:W-:Y:S01]  /*0050*/  ELECT P6, URZ, PT ;  /* 0x0000000000ff782f */ /* 0x000fe200038c0000 */
[----:B------:R-:W1:Y:S01]  /*0060*/  LDCU.64 UR46, c[0x0][0x358] ;  /* 0x00006b00ff2e77ac */ /* 0x000e620008000a00 */
[----:B---3--:R-:W-:-:S04]  /*0070*/  UISETP.NE.U32.AND UP0, UPT, UR6, URZ, UPT ;  /* 0x000000ff0600728c */ /* 0x008fc8000bf05070 */
[----:B------:R-:W-:Y:S01]  /*0080*/  UISETP.NE.AND.EX UP0, UPT, UR7, URZ, UPT, UP0 ;  /* 0x000000ff0700728c */ /* 0x000fe2000bf05300 */
[----:B--2---:R-:W-:-:S05]  /*0090*/  SHF.R.U32.HI R110, RZ, 0x5, R108 ;  /* 0x00000005ff6e7819 */ /* 0x004fca000001166c */
[----:B------:R-:W2:Y:S02]  /*00a0*/  SHFL.IDX PT, R0, R110, RZ, 0x1f ;  /* 0x00001fff6e007589 */ /* 0x000ea400000e0000 */
[----:B--2---:R-:W-:Y:S01]  /*00b0*/  R2UR UR4, R0 ;  /* 0x00000000000472ca */ /* 0x004fe200000e0000 */
[----:B-1----:R-:W-:-:S14]  /*00c0*/  BRA.U UP0, `(.L_x_0) ;  /* 0x00000001002c7547 */ /* 0x002fdc000b800000 */
[----:B------:R-:W1:Y:S02]  /*00d0*/  LDCU.64 UR8, c[0x0][0x888] ;  /* 0x00011100ff0877ac */ /* 0x000e640008000a00 */
[----:B-1----:R-:W-:-:S04]  /*00e0*/  UISETP.NE.U32.AND UP0, UPT, UR8, URZ, UPT ;  /* 0x000000ff0800728c */ /* 0x002fc8000bf05070 */
[----:B------:R-:W-:-:S09]  /*00f0*/  UISETP.NE.AND.EX UP0, UPT, UR9, URZ, UPT, UP0 ;  /* 0x000000ff0900728c */ /* 0x000fd2000bf05300 */
[----:B------:R-:W-:Y:S05]  /*0100*/  BRA.U !UP0, `(.L_x_1) ;  /* 0x0000000108107547 */ /* 0x000fea000b800000 */
[----:B------:R-:W1:Y:S02]  /*0110*/  LDC.64 R2, c[0x0][0x888] ;  /* 0x00022200ff027b82 */ /* 0x000e640000000a00 */
[----:B-1----:R1:W5:Y:S01]  /*0120*/  LDG.E R49, desc[UR46][R2.64] ;  /* 0x0000002e02317981 */ /* 0x002362000c1e1900 */
[----:B------:R-:W-:Y:S01]  /*0130*/  HFMA2 R98, -RZ, RZ, 0, 5.9604644775390625e-08 ;  /* 0x00000001ff627431 */ /* 0x000fe200000001ff */
[----:B------:R-:W-:Y:S05]  /*0140*/  BRA `(.L_x_0) ;  /* 0x00000000000c7947 */ /* 0x000fea0003800000 */
.L_x_1:
[----:B------:R-:W1:Y:S01]  /*0150*/  LDCU UR5, c[0x0][0x880] ;  /* 0x00011000ff0577ac */ /* 0x000e620008000800 */
[----:B------:R-:W-:Y:S01]  /*0160*/  HFMA2 R98, -RZ, RZ, 0, 5.9604644775390625e-08 ;  /* 0x00000001ff627431 */ /* 0x000fe200000001ff */
[----:B-1----:R-:W-:Y:S02]  /*0170*/  MOV R49, UR5 ;  /* 0x0000000500317c02 */ /* 0x002fe40008000f00 */
.L_x_0:
[----:B------:R-:W2:Y:S02]  /*0180*/  LDCU.64 UR8, c[0x0][0x8b0] ;  /* 0x00011600ff0877ac */ /* 0x000ea40008000a00 */
[----:B--2---:R-:W-:-:S04]  /*0190*/  UISETP.NE.U32.AND UP0, UPT, UR8, URZ, UPT ;  /* 0x000000ff0800728c */ /* 0x004fc8000bf05070 */
[----:B------:R-:W-:-:S09]  /*01a0*/  UISETP.NE.AND.EX UP0, UPT, UR9, URZ, UPT, UP0 ;  /* 0x000000ff0900728c */ /* 0x000fd2000bf05300 */
[----:B------:R-:W-:Y:S05]  /*01b0*/  BRA.U UP0, `(.L_x_2) ;  /* 0x0000000100247547 */ /* 0x000fea000b800000 */
[----:B------:R-:W2:Y:S02]  /*01c0*/  LDCU.64 UR8, c[0x0][0x8a8] ;  /* 0x00011500ff0877ac */ /* 0x000ea40008000a00 */
[----:B--2---:R-:W-:-:S04]  /*01d0*/  UISETP.NE.U32.AND UP0, UPT, UR8, URZ, UPT ;  /* 0x000000ff0800728c */ /* 0x004fc8000bf05070 */
[----:B------:R-:W-:-:S09]  /*01e0*/  UISETP.NE.AND.EX UP0, UPT, UR9, URZ, UPT, UP0 ;  /* 0x000000ff0900728c */ /* 0x000fd2000bf05300 */
[----:B------:R-:W-:Y:S05]  /*01f0*/  BRA.U !UP0, `(.L_x_3) ;  /* 0x00000001080c7547 */ /* 0x000fea000b800000 */
[----:B-1----:R-:W1:Y:S02]  /*0200*/  LDC.64 R2, c[0x0][0x8a8] ;  /* 0x00022a00ff027b82 */ /* 0x002e640000000a00 */
[----:B-1----:R2:W5:Y:S01]  /*0210*/  LDG.E R47, desc[UR46][R2.64] ;  /* 0x0000002e022f7981 */ /* 0x002562000c1e1900 */
[----:B------:R-:W-:Y:S05]  /*0220*/  BRA `(.L_x_2) ;  /* 0x0000000000087947 */ /* 0x000fea0003800000 */
.L_x_3:
[----:B------:R-:W2:Y:S02]  /*0230*/  LDCU UR5, c[0x0][0x8a0] ;  /* 0x00011400ff0577ac */ /* 0x000ea40008000800 */
[----:B--2---:R-:W-:Y:S02]  /*0240*/  MOV R47, UR5 ;  /* 0x00000005002f7c02 */ /* 0x004fe40008000f00 */
.L_x_2:
[----:B------:R-:W-:Y:S01]  /*0250*/  IMAD.U32 R0, RZ, RZ, UR4 ;  /* 0x00000004ff007e24 */ /* 0x000fe2000f8e00ff */
[----:B------:R-:W-:Y:S04]  /*0260*/  BSSY.RECONVERGENT B0, `(.L_x_4) ;  /* 0x000000c000007945 */ /* 0x000fe80003800200 */
[C---:B------:R-:W-:Y:S02]  /*0270*/  ISETP.NE.OR P1, PT, R0.reuse, 0x1, !P6 ;  /* 0x000000010000780c */ /* 0x040fe40007725670 */
[----:B------:R-:W-:-:S11]  /*0280*/  ISETP.NE.OR P0, PT, R0, 0x3, !P6 ;  /* 0x000000030000780c */ /* 0x000fd60007705670 */
[----:B------:R-:W-:Y:S05]  /*0290*/  @P1 BRA `(.L_x_5) ;  /* 0x0000000000201947 */ /* 0x000fea0003800000 */
[----:B------:R-:W3:Y:S02]  /*02a0*/  LDCU.64 UR8, c[0x0][0x348] ;  /* 0x00006900ff0877ac */ /* 0x000ee40008000a00 */
[----:B---3--:R-:W-:Y:S02]  /*02b0*/  UIADD3 UR10, UP1, UPT, UR8, 0x80, URZ ;  /* 0x00000080080a7890 */ /* 0x008fe4000ff3e0ff */
[----:B------:R-:W-:Y:S02]  /*02c0*/  UIADD3 UR8, UP0, UPT, UR8, 0x180, URZ ;  /* 0x0000018008087890 */ /* 0x000fe4000ff1e0ff */
[----:B------:R-:W-:Y:S02]  /*02d0*/  UIADD3.X UR11, UPT, UPT, URZ, UR9, URZ, UP1, !UPT ;  /* 0x00000009ff0b7290 */ /* 0x000fe40008ffe4ff */
[----:B------:R-:W-:-:S07]  /*02e0*/  UIADD3.X UR9, UPT, UPT, URZ, UR9, URZ, UP0, !UPT ;  /* 0x00000009ff097290 */ /* 0x000fce00087fe4ff */
[----:B------:R3:W-:Y:S02]  /*02f0*/  UTMACCTL.PF [UR10] ;  /* 0x000000000a0079b9 */ /* 0x0007e40008040000 */
[----:B------:R3:W-:Y:S02]  /*0300*/  UTMACCTL.PF [UR8] ;  /* 0x00000000080079b9 */ /* 0x0007e40008040000 */
[----:B---3--:R-:W-:Y:S01]  /*0310*/  NOP ;  /* 0x0000000000007918 */ /* 0x008fe20000000000 */
.L_x_5:
[----:B------:R-:W-:Y:S05]  /*0320*/  BSYNC.RECONVERGENT B0 ;  /* 0x0000000000007941 */ /* 0x000fea0003800200 */
.L_x_4:
[----:B------:R-:W-:Y:S04]  /*0330*/  BSSY.RECONVERGENT B0, `(.L_x_6) ;  /* 0x000000a000007945 */ /* 0x000fe80003800200 */
        /* <DEDUP_REMOVED lines=9> */
.L_x_7:
[----:B------:R-:W-:Y:S05]  /*03d0*/  BSYNC.RECONVERGENT B0 ;  /* 0x0000000000007941 */ /* 0x000fea0003800200 */
.L_x_6:
[----:B------:R-:W3:Y:S01]  /*03e0*/  LDCU.64 UR8, c[0x0][0x888] ;  /* 0x00011100ff0877ac */ /* 0x000ee20008000a00 */
[----:B------:R-:W-:Y:S02]  /*03f0*/  UISETP.EQ.U32.AND UP1, UPT, UR6, URZ, UPT ;  /* 0x000000ff0600728c */ /* 0x000fe4000bf22070 */
[----:B------:R-:W-:Y:S02]  /*0400*/  UPLOP3.LUT UP6, UPT, UPT, UPT, UPT, 0x80, 0x8 ;  /* 0x000000000008789c */ /* 0x000fe40003fcf070 */
[----:B---3--:R-:W-:-:S04]  /*0410*/  UISETP.NE.U32.AND UP0, UPT, UR8, URZ, UPT ;  /* 0x000000ff0800728c */ /* 0x008fc8000bf05070 */
[----:B------:R-:W-:-:S04]  /*0420*/  UISETP.NE.AND.EX UP0, UPT, UR9, URZ, UPT, UP0 ;  /* 0x000000ff0900728c */ /* 0x000fc8000bf05300 */
[----:B------:R-:W-:-:S04]  /*0430*/  UISETP.EQ.OR.EX UP2, UPT, UR7, URZ, !UP0, UP1 ;  /* 0x000000ff0700728c */ /* 0x000fc8000c742710 */
[----:B------:R-:W-:-:S05]  /*0440*/  UP2UR UR49, UPR, URZ, 0x4 ;  /* 0x00000004ff317883 */ /* 0x000fca0008000000 */
[----:B------:R-:W-:Y:S07]  /*0450*/  BRA.U !UP2, `(.L_x_8) ;  /* 0x000000010a207547 */ /* 0x000fee000b800000 */
[----:B------:R-:W-:Y:S01]  /*0460*/  UISETP.NE.U32.AND UP2, UPT, UR6, URZ, UPT ;  /* 0x000000ff0600728c */ /* 0x000fe2000bf45070 */
[----:B-----5:R-:W-:Y:S01]  /*0470*/  FSETP.NEU.AND P0, PT, R49, RZ, PT ;  /* 0x000000ff3100720b */ /* 0x020fe20003f0d000 */
[----:B------:R-:W-:Y:S02]  /*0480*/  USEL UR5, URZ, 0xffffffff, UP0 ;  /* 0xffffffffff057887 */ /* 0x000fe40008000000 */
[----:B------:R-:W-:-:S10]  /*0490*/  UISETP.NE.AND.EX UP2, UPT, UR7, URZ, UPT, UP2 ;  /* 0x000000ff0700728c */ /* 0x000fd4000bf45320 */
[----:B------:R-:W-:Y:S01]  /*04a0*/  VOTEU.ANY UP1, P0 ;  /* 0x0000000000ff7886 */ /* 0x000fe20000020100 */
[----:B------:R-:W-:-:S04]  /*04b0*/  @!UP2 USEL UR5, URZ, 0xffffffff, UP1 ;  /* 0xffffffffff05a887 */ /* 0x000fc80008800000 */
[----:B------:R-:W-:-:S04]  /*04c0*/  ULOP3.LUT UR5, UR5, 0x1, URZ, 0xc0, !UPT ;  /* 0x0000000105057892 */ /* 0x000fc8000f8ec0ff */
[----:B------:R-:W-:-:S11]  /*04d0*/  UISETP.NE.U32.AND UP6, UPT, UR5, 0x1, UPT ;  /* 0x000000010500788c */ /* 0x000fd6000bfc5070 */
.L_x_8:
[----:B-12---:R-:W1:Y:S02]  /*04e0*/  SHFL.IDX PT, R2, R110, RZ, 0x1f ;  /* 0x00001fff6e027589 */ /* 0x006e6400000e0000 */
[----:B-1----:R-:W-:-:S13]  /*04f0*/  ISETP.NE.AND P0, PT, R2, RZ, PT ;  /* 0x000000ff0200720c */ /* 0x002fda0003f05270 */
[----:B------:R-:W-:Y:S05]  /*0500*/  @P0 BRA `(.L_x_9) ;  /* 0x0000000000cc0947 */ /* 0x000fea0003800000 */
[----:B------:R-:W-:Y:S01]  /*0510*/  ELECT P0, URZ, PT ;  /* 0x0000000000ff782f */ /* 0x000fe20003800000 */
[----:B------:R-:W-:-:S12]  /*0520*/  BSSY.RECONVERGENT B0, `(.L_x_9) ;  /* 0x0000031000007945 */ /* 0x000fd80003800200 */
[----:B------:R-:W-:Y:S05]  /*0530*/  @!P0 BRA `(.L_x_10) ;  /* 0x0000000000bc8947 */ /* 0x000fea0003800000 */
[----:B------:R-:W1:Y:S01]  /*0540*/  S2UR UR7, SR_CgaCtaId ;  /* 0x00000000000779c3 */ /* 0x000e620000008800 */
[----:B------:R-:W-:Y:S01]  /*0550*/  UMOV UR8, 0x400 ;  /* 0x0000040000087882 */ /* 0x000fe20000000000 */
[----:B------:R-:W-:Y:S01]  /*0560*/  UMOV UR6, 0x1 ;  /* 0x0000000100067882 */ /* 0x000fe20000000000 */
[----:B------:R-:W-:Y:S02]  /*0570*/  UMOV UR5, 0x2 ;  /* 0x0000000200057882 */ /* 0x000fe40000000000 */
[----:B------:R-:W-:-:S04]  /*0580*/  UIADD3 UR10, UPT, UPT, -UR5, 0x100000, URZ ;  /* 0x00100000050a7890 */ /* 0x000fc8000fffe1ff */
[----:B------:R-:W-:Y:S02]  /*0590*/  USHF.L.U32 UR11, UR10, 0xb, URZ ;  /* 0x0000000b0a0b7899 */ /* 0x000fe400080006ff */
[----:B------:R-:W-:Y:S02]  /*05a0*/  USHF.L.U32 UR10, UR10, 0x1, URZ ;  /* 0x000000010a0a7899 */ /* 0x000fe400080006ff */
[----:B-1----:R-:W-:Y:S02]  /*05b0*/  ULEA UR7, UR7, UR8, 0x18 ;  /* 0x0000000807077291 */ /* 0x002fe4000f8ec0ff */
[----:B------:R-:W-:-:S04]  /*05c0*/  UIADD3 UR8, UPT, UPT, -UR6, 0x100000, URZ ;  /* 0x0010000006087890 */ /* 0x000fc8000fffe1ff */
[----:B------:R-:W-:Y:S02]  /*05d0*/  USHF.L.U32 UR9, UR8, 0xb, URZ ;  /* 0x0000000b08097899 */ /* 0x000fe400080006ff */
[----:B------:R-:W-:Y:S01]  /*05e0*/  USHF.L.U32 UR8, UR8, 0x1, URZ ;  /* 0x0000000108087899 */ /* 0x000fe200080006ff */
[----:B------:R-:W1:Y:S11]  /*05f0*/  FENCE.VIEW.ASYNC.S ;  /* 0x00000000000073c6 */ /* 0x000e760000000000 */
[----:B-1----:R1:W2:Y:S01]  /*0600*/  SYNCS.EXCH.64 URZ, [UR7], UR8 ;  /* 0x0000000807ff75b2 */ /* 0x0022a20008000100 */
[----:B------:R1:W3:Y:S01]  /*0610*/  SYNCS.EXCH.64 URZ, [UR7+0x88], UR10 ;  /* 0x0000880a07ff75b2 */ /* 0x0002e20008000100 */
[----:B------:R1:W4:Y:S01]  /*0620*/  SYNCS.EXCH.64 URZ, [UR7+0x8], UR8 ;  /* 0x0000080807ff75b2 */ /* 0x0003220008000100 */
[----:B------:R1:W1:Y:S01]  /*0630*/  SYNCS.EXCH.64 URZ, [UR7+0x90], UR10 ;  /* 0x0000900a07ff75b2 */ /* 0x0002620008000100 */
        /* <DEDUP_REMOVED lines=30> */
[----:B--234-:R-:W-:Y:S01]  /*0820*/  NOP ;  /* 0x0000000000007918 */ /* 0x01cfe20000000000 */
.L_x_10:
[----:B-1----:R-:W-:Y:S05]  /*0830*/  BSYNC.RECONVERGENT B0 ;  /* 0x0000000000007941 */ /* 0x002fea0003800200 */
.L_x_9:
[----:B------:R-:W1:Y:S01]  /*0840*/  SHFL.IDX PT, R2, R110, RZ, 0x1f ;  /* 0x00001fff6e027589 */ /* 0x000e6200000e0000 */
[----:B------:R-:W-:Y:S01]  /*0850*/  NOP ;  /* 0x0000000000007918 */ /* 0x000fe20000000000 */
[----:B-1----:R-:W-:-:S13]  /*0860*/  ISETP.NE.AND P0, PT, R2, 0x1, PT ;  /* 0x000000010200780c */ /* 0x002fda0003f05270 */
[----:B------:R-:W-:Y:S05]  /*0870*/  @P0 BRA `(.L_x_11) ;  /* 0x0000000000480947 */ /* 0x000fea0003800000 */
[----:B------:R-:W1:Y:S01]  /*0880*/  S2UR UR7, SR_CgaCtaId ;  /* 0x00000000000779c3 */ /* 0x000e620000008800 */
[----:B------:R-:W-:Y:S01]  /*0890*/  UMOV UR8, 0x400 ;  /* 0x0000040000087882 */ /* 0x000fe20000000000 */
[----:B------:R-:W-:Y:S01]  /*08a0*/  UMOV UR6, 0x20 ;  /* 0x0000002000067882 */ /* 0x000fe20000000000 */
[----:B------:R-:W-:Y:S01]  /*08b0*/  UMOV UR5, 0x80 ;  /* 0x0000008000057882 */ /* 0x000fe20000000000 */
[----:B------:R-:W-:Y:S01]  /*08c0*/  ELECT P0, URZ, PT ;  /* 0x0000000000ff782f */ /* 0x000fe20003800000 */
        /* <DEDUP_REMOVED lines=8> */
[----:B-1----:R1:W2:Y:S01]  /*0950*/  SYNCS.EXCH.64 URZ, [UR7+0x110], UR8 ;  /* 0x0001100807ff75b2 */ /* 0x0022a20008000100 */
[----:B------:R1:W3:Y:S01]  /*0960*/  SYNCS.EXCH.64 URZ, [UR7+0x120], UR10 ;  /* 0x0001200a07ff75b2 */ /* 0x0002e20008000100 */
[----:B------:R1:W4:Y:S01]  /*0970*/  SYNCS.EXCH.64 URZ, [UR7+0x118], UR8 ;  /* 0x0001180807ff75b2 */ /* 0x0003220008000100 */
[----:B------:R1:W1:Y:S01]  /*0980*/  SYNCS.EXCH.64 URZ, [UR7+0x128], UR10 ;  /* 0x0001280a07ff75b2 */ /* 0x0002620008000100 */
[----:B------:R-:W-:Y:S01]  /*0990*/  NOP ;  /* 0x0000000000007918 */ /* 0x000fe20000000000 */
.L_x_11:
[----:B------:R-:W2:Y:S01]  /*09a0*/  SHFL.IDX PT, R2, R110, RZ, 0x1f ;  /* 0x00001fff6e027589 */ /* 0x000ea200000e0000 */
[----:B------:R-:W-:Y:S01]  /*09b0*/  NOP ;  /* 0x0000000000007918 */ /* 0x000fe20000000000 */
[----:B--2---:R-:W-:-:S13]  /*09c0*/  ISETP.NE.AND P0, PT, R2, 0x3, PT ;  /* 0x000000030200780c */ /* 0x004fda0003f05270 */
[----:B------:R-:W-:Y:S05]  /*09d0*/  @P0 BRA `(.L_x_12) ;  /* 0x0000000000300947 */ /* 0x000fea0003800000 */
[----:B------:R-:W2:Y:S01]  /*09e0*/  S2UR UR6, SR_CgaCtaId ;  /* 0x00000000000679c3 */ /* 0x000ea20000008800 */
[----:B-1----:R-:W-:Y:S01]  /*09f0*/  UMOV UR7, 0x400 ;  /* 0x0000040000077882 */ /* 0x002fe20000000000 */
[----:B------:R-:W-:Y:S01]  /*0a00*/  UMOV UR5, 0x20 ;  /* 0x0000002000057882 */ /* 0x000fe20000000000 */
[----:B------:R-:W-:Y:S01]  /*0a10*/  ELECT P0, URZ, PT ;  /* 0x0000000000ff782f */ /* 0x000fe20003800000 */
[----:B------:R-:W-:-:S04]  /*0a20*/  UIADD3 UR8, UPT, UPT, -UR5, 0x100000, URZ ;  /* 0x0010000005087890 */ /* 0x000fc8000fffe1ff */
[----:B------:R-:W-:Y:S02]  /*0a30*/  USHF.L.U32 UR9, UR8, 0xb, URZ ;  /* 0x0000000b08097899 */ /* 0x000fe400080006ff */
[----:B------:R-:W-:Y:S02]  /*0a40*/  USHF.L.U32 UR8, UR8, 0x1, URZ ;  /* 0x0000000108087899 */ /* 0x000fe400080006ff */
[----:B--2---:R-:W-:Y:S01]  /*0a50*/  ULEA UR6, UR6, UR7, 0x18 ;  /* 0x0000000706067291 */ /* 0x004fe2000f8ec0ff */
[----:B------:R-:W1:Y:S11]  /*0a60*/  FENCE.VIEW.ASYNC.S ;  /* 0x00000000000073c6 */ /* 0x000e760000000000 */
[----:B-1----:R2:W1:Y:S01]  /*0a70*/  SYNCS.EXCH.64 URZ, [UR6+0x130], UR8 ;  /* 0x0001300806ff75b2 */ /* 0x0024620008000100 */
[----:B------:R2:W1:Y:S02]  /*0a80*/  SYNCS.EXCH.64 URZ, [UR6+0x138], UR8 ;  /* 0x0001380806ff75b2 */ /* 0x0004640008000100 */
[----:B--2---:R-:W-:Y:S01]  /*0a90*/  NOP ;  /* 0x0000000000007918 */ /* 0x004fe20000000000 */
.L_x_12:
[----:B------:R-:W2:Y:S01]  /*0aa0*/  SHFL.IDX PT, R2, R110, RZ, 0x1f ;  /* 0x00001fff6e027589 */ /* 0x000ea200000e0000 */
[----:B------:R-:W-:Y:S01]  /*0ab0*/  NOP ;  /* 0x0000000000007918 */ /* 0x000fe20000000000 */
[----:B--2---:R-:W-:-:S13]  /*0ac0*/  ISETP.NE.AND P0, PT, R2, 0x4, PT ;  /* 0x000000040200780c */ /* 0x004fda0003f05270 */
[----:B------:R-:W-:Y:S05]  /*0ad0*/  @P0 BRA `(.L_x_13) ;  /* 0x0000000000440947 */ /* 0x000fea0003800000 */
[----:B------:R-:W2:Y:S01]  /*0ae0*/  S2UR UR6, SR_CgaCtaId ;  /* 0x00000000000679c3 */ /* 0x000ea20000008800 */
[----:B-1----:R-:W-:Y:S01]  /*0af0*/  UMOV UR8, 0x1e0 ;  /* 0x000001e000087882 */ /* 0x002fe20000000000 */
[----:B------:R-:W-:Y:S01]  /*0b00*/  UMOV UR7, 0x400 ;  /* 0x0000040000077882 */ /* 0x000fe20000000000 */
[----:B------:R-:W-:Y:S01]  /*0b10*/  USEL UR8, UR8, 0x1a0, UP6 ;  /* 0x000001a008087887 */ /* 0x000fe2000b000000 */
[----:B------:R-:W-:Y:S01]  /*0b20*/  UMOV UR5, 0x1 ;  /* 0x0000000100057882 */ /* 0x000fe20000000000 */
[----:B------:R-:W-:Y:S01]  /*0b30*/  ELECT P0, URZ, PT ;  /* 0x0000000000ff782f */ /* 0x000fe20003800000 */
[----:B------:R-:W-:-:S04]  /*0b40*/  UIADD3 UR10, UPT, UPT, -UR5, 0x100000, URZ ;  /* 0x00100000050a7890 */ /* 0x000fc8000fffe1ff */
[----:B------:R-:W-:Y:S02]  /*0b50*/  USHF.L.U32 UR11, UR10, 0xb, URZ ;  /* 0x0000000b0a0b7899 */ /* 0x000fe400080006ff */
[----:B------:R-:W-:Y:S02]  /*0b60*/  USHF.L.U32 UR10, UR10, 0x1, URZ ;  /* 0x000000010a0a7899 */ /* 0x000fe400080006ff */
        /* <DEDUP_REMOVED lines=8> */
.L_x_13:
[----:B------:R-:W2:Y:S01]  /*0bf0*/  SHFL.IDX PT, R2, R110, RZ, 0x1f ;  /* 0x00001fff6e027589 */ /* 0x000ea200000e0000 */
[----:B------:R-:W1:Y:S01]  /*0c00*/  S2UR UR48, SR_CgaCtaId ;  /* 0x00000000003079c3 */ /* 0x000e620000008800 */
[----:B------:R-:W-:Y:S01]  /*0c10*/  NOP ;  /* 0x0000000000007918 */ /* 0x000fe20000000000 */
[----:B--2---:R-:W-:-:S13]  /*0c20*/  ISETP.NE.AND P0, PT, R2, 0x5, PT ;  /* 0x000000050200780c */ /* 0x004fda0003f05270 */
[----:B-1----:R-:W-:Y:S05]  /*0c30*/  @P0 BRA `(.L_x_14) ;  /* 0x0000000000440947 */ /* 0x002fea0003800000 */
[----:B------:R-:W-:Y:S01]  /*0c40*/  UMOV UR7, 0x400 ;  /* 0x0000040000077882 */ /* 0x000fe20000000000 */
[----:B------:R-:W-:Y:S01]  /*0c50*/  UMOV UR6, 0x1 ;  /* 0x0000000100067882 */ /* 0x000fe20000000000 */
[----:B------:R-:W-:Y:S01]  /*0c60*/  UMOV UR5, 0x80 ;  /* 0x0000008000057882 */ /* 0x000fe20000000000 */
[----:B------:R-:W-:Y:S02]  /*0c70*/  ULEA UR7, UR48, UR7, 0x18 ;  /* 0x0000000730077291 */ /* 0x000fe4000f8ec0ff */
[----:B------:R-:W-:-:S04]  /*0c80*/  UIADD3 UR8, UPT, UPT, -UR6, 0x100000, URZ ;  /* 0x0010000006087890 */ /* 0x000fc8000fffe1ff */
[----:B------:R-:W-:Y:S02]  /*0c90*/  USHF.L.U32 UR9, UR8, 0xb, URZ ;  /* 0x0000000b08097899 */ /* 0x000fe400080006ff */
[----:B------:R-:W-:Y:S02]  /*0ca0*/  USHF.L.U32 UR8, UR8, 0x1, URZ ;  /* 0x0000000108087899 */ /* 0x000fe400080006ff */
[----:B------:R-:W-:-:S04]  /*0cb0*/  UIADD3 UR10, UPT, UPT, -UR5, 0x100000, URZ ;  /* 0x00100000050a7890 */ /* 0x000fc8000fffe1ff */
[----:B------:R-:W-:Y:S02]  /*0cc0*/  USHF.L.U32 UR11, UR10, 0xb, URZ ;  /* 0x0000000b0a0b7899 */ /* 0x000fe400080006ff */
[----:B------:R-:W-:Y:S01]  /*0cd0*/  USHF.L.U32 UR10, UR10, 0x1, URZ ;  /* 0x000000010a0a7899 */ /* 0x000fe200080006ff */
[----:B------:R-:W-:Y:S01]  /*0ce0*/  ELECT P0, URZ, PT ;  /* 0x0000000000ff782f */ /* 0x000fe20003800000 */
[----:B------:R-:W1:Y:S02]  /*0cf0*/  FENCE.VIEW.ASYNC.S ;  /* 0x00000000000073c6 */ /* 0x000e640000000000 */
[----:B-1----:R1:W2:Y:S08]  /*0d00*/  SYNCS.EXCH.64 URZ, [UR7+0x150], UR8 ;  /* 0x0001500807ff75b2 */ /* 0x0022b00008000100 */
[----:B------:R1:W1:Y:S01]  /*0d10*/  SYNCS.EXCH.64 URZ, [UR7+0x160], UR10 ;  /* 0x0001600a07ff75b2 */ /* 0x0002620008000100 */
[----:B------:R1:W1:Y:S01]  /*0d20*/  SYNCS.EXCH.64 URZ, [UR7+0x158], UR8 ;  /* 0x0001580807ff75b2 */ /* 0x0002620008000100 */
[----:B------:R1:W1:Y:S01]  /*0d30*/  SYNCS.EXCH.64 URZ, [UR7+0x168], UR10 ;  /* 0x0001680a07ff75b2 */ /* 0x0002620008000100 */
[----:B------:R-:W-:Y:S01]  /*0d40*/  NOP ;  /* 0x0000000000007918 */ /* 0x000fe20000000000 */
.L_x_14:
[----:B------:R-:W3:Y:S01]  /*0d50*/  LDCU UR5, c[0x0][0x36c] ;  /* 0x00006d80ff0577ac */ /* 0x000ee20008000800 */
[----:B------:R-:W-:Y:S01]  /*0d60*/  ISETP.NE.OR P6, PT, R0, 0x2, !P6 ;  /* 0x000000020000780c */ /* 0x000fe200077c5670 */
[----:B------:R-:W-:Y:S01]  /*0d70*/  NOP ;  /* 0x0000000000007918 */ /* 0x000fe20000000000 */
[----:B------:R-:W-:Y:S01]  /*0d80*/  LOP3.LUT R8, R108, 0x1f, RZ, 0xc0, !PT ;  /* 0x0000001f6c087812 */ /* 0x000fe200078ec0ff */
[----:B------:R-:W-:Y:S02]  /*0d90*/  UISETP.NE.AND UP5, UPT, UR4, 0x2, UPT ;  /* 0x000000020400788c */ /* 0x000fe4000bfa5270 */
[----:B------:R-:W-:Y:S02]  /*0da0*/  UISETP.NE.AND UP4, UPT, UR4, URZ, UPT ;  /* 0x000000ff0400728c */ /* 0x000fe4000bf85270 */
[----:B---3--:R-:W-:-:S09]  /*0db0*/  UISETP.EQ.U32.AND UP1, UPT, UR5, 0x1, UPT ;  /* 0x000000010500788c */ /* 0x008fd2000bf22070 */
[----:B------:R-:W-:Y:S05]  /*0dc0*/  BRA.U !UP1, `(.L_x_15) ;  /* 0x0000000109087547 */ /* 0x000fea000b800000 */
[----:B-12-4-:R-:W-:Y:S01]  /*0dd0*/  UCGABAR_ARV ;  /* 0x00000000000079c7 */ /* 0x016fe20008000000 */
[----:B------:R-:W-:Y:S05]  /*0de0*/  BRA `(.L_x_16) ;  /* 0x0000000000047947 */ /* 0x000fea0003800000 */
.L_x_15:
[----:B-12-4-:R-:W-:Y:S01]  /*0df0*/  NOP ;  /* 0x0000000000007918 */ /* 0x016fe20000000000 */
.L_x_16:
[----:B------:R-:W1:Y:S01]  /*0e00*/  S2R R14, SR_CTAID.Y ;  /* 0x00000000000e7919 */ /* 0x000e620000002600 */
[----:B------:R-:W2:Y:S01]  /*0e10*/  S2UR UR6, SR_CTAID.X ;  /* 0x00000000000679c3 */ /* 0x000ea20000002500 */
[----:B------:R-:W-:-:S05]  /*0e20*/  CS2R.32 R97, SR_CgaSize ;  /* 0x0000000000617805 */ /* 0x000fca0000008a00 */
[----:B------:R-:W-:-:S05]  /*0e30*/  IMAD R97, R97, -0xa0, RZ ;  /* 0xffffff6061617824 */ /* 0x000fca00078e02ff */
[----:B------:R-:W-:-:S14]  /*0e40*/  R2UR UR5, R97 ;  /* 0x00000000610572ca */ /* 0x000fdc00000e0000 */
[----:B------:R-:W3:Y:S01]  /*0e50*/  LDCU UR5, c[0x0][UR5+0x2b4] ;  /* 0x00005680050577ac */ /* 0x000ee20008000800 */
[----:B------:R-:W-:-:S05]  /*0e60*/  CS2R.32 R97, SR_CgaSize ;  /* 0x0000000000617805 */ /* 0x000fca0000008a00 */
[----:B------:R-:W-:-:S05]  /*0e70*/  IMAD R97, R97, -0xa0, RZ ;  /* 0xffffff6061617824 */ /* 0x000fca00078e02ff */
[----:B------:R-:W-:-:S14]  /*0e80*/  R2UR UR7, R97 ;  /* 0x00000000610772ca */ /* 0x000fdc00000e0000 */
[----:B------:R-:W4:Y:S01]  /*0e90*/  LDCU UR7, c[0x0][UR7+0x2b0] ;  /* 0x00005600070777ac */ /* 0x000f220008000800 */
[----:B------:R-:W-:-:S05]  /*0ea0*/  CS2R.32 R0, SR_CgaSize ;  /* 0x0000000000007805 */ /* 0x000fca0000008a00 */
[----:B------:R-:W-:-:S06]  /*0eb0*/  IMAD R0, R0, -0xa0, RZ ;  /* 0xffffff6000007824 */ /* 0x000fcc00078e02ff */
[----:B------:R-:W3:Y:S01]  /*0ec0*/  LDC R0, c[0x0][R0+0x2a4] ;  /* 0x0000a90000007b82 */ /* 0x000ee20000000800 */
[----:B------:R-:W-:Y:S02]  /*0ed0*/  USHF.L.U32 UR36, UR48, 0xc, URZ ;  /* 0x0000000c30247899 */ /* 0x000fe400080006ff */
[----:B------:R-:W-:Y:S02]  /*0ee0*/  USHF.L.U32 UR22, UR48, 0x5, URZ ;  /* 0x0000000530167899 */ /* 0x000fe400080006ff */
[----:B------:R-:W-:Y:S02]  /*0ef0*/  ULOP3.LUT UR36, UR36, 0x1000, URZ, 0xc0, !UPT ;  /* 0x0000100024247892 */ /* 0x000fe4000f8ec0ff */
[----:B------:R-:W-:Y:S01]  /*0f00*/  ULOP3.LUT UR22, UR22, 0x20, URZ, 0xc0, !UPT ;  /* 0x0000002016167892 */ /* 0x000fe2000f8ec0ff */
[----:B------:R-:W3:Y:S01]  /*0f10*/  LDC R11, c[0x0][0xb24] ;  /* 0x0002c900ff0b7b82 */ /* 0x000ee20000000800 */
[----:B------:R-:W-:Y:S01]  /*0f20*/  UISETP.NE.AND UP2, UPT, UR4, 0x2, UPT ;  /* 0x000000020400788c */ /* 0x000fe2000bf45270 */
[----:B--2---:R-:W-:-:S02]  /*0f30*/  I2FP.F32.U32 R97, UR6 ;  /* 0x0000000600617c45 */ /* 0x004fc40008201000 */
[----:B------:R-:W-:-:S05]  /*0f40*/  CS2R.32 R2, SR_CgaSize ;  /* 0x0000000000027805 */ /* 0x000fca0000008a00 */
[----:B------:R-:W-:-:S06]  /*0f50*/  IMAD R2, R2, -0xa0, RZ ;  /* 0xffffff6002027824 */ /* 0x000fcc00078e02ff */
[----:B------:R-:W2:Y:S01]  /*0f60*/  LDC R2, c[0x0][R2+0x2a0] ;  /* 0x0000a80002027b82 */ /* 0x000ea20000000800 */
[----:B------:R-:W-:Y:S01]  /*0f70*/  MOV R15, UR6 ;  /* 0x00000006000f7c02 */ /* 0x000fe20008000f00 */
[----:B----4-:R-:W-:Y:S01]  /*0f80*/  FMUL R97, R97, UR7 ;  /* 0x0000000761617c20 */ /* 0x010fe20008400000 */
[----:B-1----:R-:W-:-:S05]  /*0f90*/  I2FP.F32.U32 R96, R14 ;  /* 0x0000000e00607245 */ /* 0x002fca0000201000 */
[----:B------:R-:W1:Y:S01]  /*0fa0*/  S2UR UR45, SR_CTAID.Z ;  /* 0x00000000002d79c3 */ /* 0x000e620000002700 */
[----:B------:R-:W4:Y:S01]  /*0fb0*/  F2I.U32.TRUNC.NTZ R97, R97 ;  /* 0x0000006100617305 */ /* 0x000f22000020f000 */
[----:B---3--:R-:W-:Y:S01]  /*0fc0*/  FMUL R96, R96, UR5 ;  /* 0x0000000560607c20 */ /* 0x008fe20008400000 */
[----:B------:R-:W3:Y:S01]  /*0fd0*/  LDCU UR5, c[0x0][0xb30] ;  /* 0x00016600ff0577ac */ /* 0x000ee20008000800 */
[----:B------:R-:W-:-:S04]  /*0fe0*/  ISETP.GE.AND P0, PT, R11, 0x1, PT ;  /* 0x000000010b00780c */ /* 0x000fc80003f06270 */
[----:B------:R-:W1:Y:S01]  /*0ff0*/  LDC R40, c[0x0][0xb24] ;  /* 0x0002c900ff287b82 */ /* 0x000e620000000800 */
[----:B------:R-:W3:Y:S01]  /*1000*/  F2I.U32.TRUNC.NTZ R96, R96 ;  /* 0x0000006000607305 */ /* 0x000ee2000020f000 */
[----:B----4-:R-:W-:-:S05]  /*1010*/  IADD3 R97, PT, PT, -R97, RZ, RZ ;  /* 0x000000ff61617210 */ /* 0x010fca0007ffe1ff */
[----:B--2---:R-:W-:Y:S01]  /*1020*/  IMAD R97, R2, R97, UR6 ;  /* 0x0000000602617e24 */ /* 0x004fe2000f8e0261 */
[----:B---3--:R-:W-:-:S05]  /*1030*/  IADD3 R96, PT, PT, -R96, RZ, RZ ;  /* 0x000000ff60607210 */ /* 0x008fca0007ffe1ff */
[----:B------:R-:W-:Y:S01]  /*1040*/  IMAD R96, R0, R96, R14 ;  /* 0x0000006000607224 */ /* 0x000fe200078e020e */
[----:B------:R-:W-:Y:S01]  /*1050*/  PRMT R0, RZ, 0x7610, R0 ;  /* 0x00007610ff007816 */ /* 0x000fe20000000000 */
[----:B------:R-:W-:Y:S06]  /*1060*/  BRA.U UP4, `(.L_x_17) ;  /* 0x0000000104207547 */ /* 0x000fec000b800000 */
[C---:B------:R-:W-:Y:S02]  /*1070*/  ISETP.NE.AND P3, PT, R96.reuse, RZ, PT ;  /* 0x000000ff6000720c */ /* 0x040fe40003f65270 */
[----:B------:R-:W-:Y:S02]  /*1080*/  ISETP.NE.AND P1, PT, R96, RZ, PT ;  /* 0x000000ff6000720c */ /* 0x000fe40003f25270 */
[C---:B------:R-:W-:Y:S02]  /*1090*/  ISETP.NE.AND P2, PT, R97.reuse, 0x1, PT ;  /* 0x000000016100780c */ /* 0x040fe40003f45270 */
[----:B------:R-:W-:Y:S02]  /*10a0*/  SEL R0, RZ, 0x2, P3 ;  /* 0x00000002ff007807 */ /* 0x000fe40001800000 */
[----:B------:R-:W-:Y:S02]  /*10b0*/  ISETP.EQ.OR P1, PT, R97, RZ, !P1 ;  /* 0x000000ff6100720c */ /* 0x000fe40004f22670 */
[----:B------:R-:W-:-:S02]  /*10c0*/  SEL R0, R0, 0x2, P2 ;  /* 0x0000000200007807 */ /* 0x000fc40001000000 */
[----:B------:R-:W-:-:S05]  /*10d0*/  SEL R2, RZ, 0x1, !P1 ;  /* 0x00000001ff027807 */ /* 0x000fca0004800000 */
[----:B------:R-:W-:Y:S02]  /*10e0*/  IMAD.IADD R0, R2, 0x1, R0 ;  /* 0x0000000102007824 */ /* 0x000fe400078e0200 */
.L_x_17:
[----:B------:R-:W-:Y:S05]  /*10f0*/  @!P0 BRA `(.L_x_18) ;  /* 0x0000000000b88947 */ /* 0x000fea0003800000 */
[----:B------:R-:W2:Y:S01]  /*1100*/  LDC.64 R4, c[0x0][0xb18] ;  /* 0x0002c600ff047b82 */ /* 0x000ea20000000a00 */
[----:B------:R-:W-:-:S07]  /*1110*/  ISETP.NE.AND P0, PT, R11, 0x1, PT ;  /* 0x000000010b00780c */ /* 0x000fce0003f05270 */
[----:B------:R-:W3:Y:S08]  /*1120*/  LDC R10, c[0x0][0xb0c] ;  /* 0x0002c300ff0a7b82 */ /* 0x000ef00000000800 */
[----:B------:R-:W4:Y:S08]  /*1130*/  LDC R13, c[0x0][0x370] ;  /* 0x0000dc00ff0d7b82 */ /* 0x000f300000000800 */
[----:B------:R-:W1:Y:S01]  /*1140*/  LDC R12, c[0x0][0x374] ;  /* 0x0000dd00ff0c7b82 */ /* 0x000e620000000800 */
[----:B--2---:R-:W-:-:S07]  /*1150*/  ISETP.NE.AND P1, PT, R4, 0x1, PT ;  /* 0x000000010400780c */ /* 0x004fce0003f25270 */
[----:B------:R-:W4:Y:S01]  /*1160*/  LDC.64 R6, c[0x0][0xb10] ;  /* 0x0002c400ff067b82 */ /* 0x000f220000000a00 */
[----:B---3--:R-:W-:-:S07]  /*1170*/  ISETP.NE.AND P2, PT, R10, 0x1, PT ;  /* 0x000000010a00780c */ /* 0x008fce0003f45270 */
[----:B------:R-:W2:Y:S08]  /*1180*/  LDC R9, c[0x0][0xb20] ;  /* 0x0002c800ff097b82 */ /* 0x000eb00000000800 */
[----:B------:R-:W3:Y:S01]  /*1190*/  LDC.64 R2, c[0x0][0xb28] ;  /* 0x0002ca00ff027b82 */ /* 0x000ee20000000a00 */
[----:B-1----:R-:W-:-:S04]  /*11a0*/  IMAD.HI.U32 R16, R12, R5, RZ ;  /* 0x000000050c107227 */ /* 0x002fc800078e00ff */
[----:B------:R-:W-:-:S04]  /*11b0*/  IMAD.HI.U32 R5, R14, R5, RZ ;  /* 0x000000050e057227 */ /* 0x000fc800078e00ff */
[----:B----4-:R-:W-:-:S05]  /*11c0*/  IMAD.HI.U32 R17, R13, R6, RZ ;  /* 0x000000060d117227 */ /* 0x010fca00078e00ff */
[----:B------:R-:W-:Y:S01]  /*11d0*/  @P2 SHF.R.U32.HI R13, RZ, R7, R17 ;  /* 0x00000007ff0d2219 */ /* 0x000fe20000011611 */
[C---:B------:R-:W-:Y:S01]  /*11e0*/  IMAD.HI.U32 R17, R15.reuse, R6, RZ ;  /* 0x000000060f117227 */ /* 0x040fe200078e00ff */
[-C--:B--2---:R-:W-:Y:S02]  /*11f0*/  @P1 SHF.R.U32.HI R12, RZ, R9.reuse, R16 ;  /* 0x00000009ff0c1219 */ /* 0x084fe40000011610 */
[----:B------:R-:W-:Y:S02]  /*1200*/  SHF.R.U32.HI R5, RZ, R9, R5 ;  /* 0x00000009ff057219 */ /* 0x000fe40000011605 */
[----:B------:R-:W-:Y:S02]  /*1210*/  SHF.R.U32.HI R17, RZ, R7, R17 ;  /* 0x00000007ff117219 */ /* 0x000fe40000011611 */
[----:B------:R-:W-:Y:S01]  /*1220*/  SEL R5, R14, R5, !P1 ;  /* 0x000000050e057207 */ /* 0x000fe20004800000 */
[----:B---3--:R-:W-:Y:S01]  /*1230*/  IMAD.HI.U32 R16, R12, R2, RZ ;  /* 0x000000020c107227 */ /* 0x008fe200078e00ff */
[----:B------:R-:W-:-:S03]  /*1240*/  SEL R17, R15, R17, !P2 ;  /* 0x000000110f117207 */ /* 0x000fc60005000000 */
[----:B------:R-:W-:Y:S01]  /*1250*/  IMAD.HI.U32 R6, R13, R2, RZ ;  /* 0x000000020d067227 */ /* 0x000fe200078e00ff */
[----:B------:R-:W-:-:S04]  /*1260*/  @P0 SHF.R.U32.HI R12, RZ, R3, R16 ;  /* 0x00000003ff0c0219 */ /* 0x000fc80000011610 */
[----:B------:R-:W-:Y:S01]  /*1270*/  @P0 SHF.R.U32.HI R13, RZ, R3, R6 ;  /* 0x00000003ff0d0219 */ /* 0x000fe20000011606 */
[----:B------:R-:W-:-:S04]  /*1280*/  IMAD R12, R12, R11, RZ ;  /* 0x0000000b0c0c7224 */ /* 0x000fc800078e02ff */
[----:B------:R-:W-:Y:S01]  /*1290*/  IMAD R6, R13, R11, RZ ;  /* 0x0000000b0d067224 */ /* 0x000fe200078e02ff */
[----:B------:R-:W-:-:S04]  /*12a0*/  ISETP.GE.AND P1, PT, R5, R12, PT ;  /* 0x0000000c0500720c */ /* 0x000fc80003f26270 */
[----:B------:R-:W-:Y:S01]  /*12b0*/  ISETP.GE.OR P1, PT, R17, R6, P1 ;  /* 0x000000061100720c */ /* 0x000fe20000f26670 */
[----:B------:R-:W-:-:S05]  /*12c0*/  IMAD.HI.U32 R6, R5, R2, RZ ;  /* 0x0000000205067227 */ /* 0x000fca00078e00ff */
[----:B------:R-:W-:-:S04]  /*12d0*/  SHF.R.U32.HI R6, RZ, R3, R6 ;  /* 0x00000003ff067219 */ /* 0x000fc80000011606 */
[----:B------:R-:W-:-:S03]  /*12e0*/  SEL R6, R5, R6, !P0 ;  /* 0x0000000605067207 */ /* 0x000fc60004000000 */
[----:B------:R-:W-:Y:S01]  /*12f0*/  @!P1 IMAD.HI.U32 R7, R17, R2, RZ ;  /* 0x0000000211079227 */ /* 0x000fe200078e00ff */
[----:B------:R-:W-:-:S04]  /*1300*/  IADD3 R2, PT, PT, -R6, RZ, RZ ;  /* 0x000000ff06027210 */ /* 0x000fc80007ffe1ff */
[----:B------:R-:W-:Y:S01]  /*1310*/  @!P1 SHF.R.U32.HI R3, RZ, R3, R7 ;  /* 0x00000003ff039219 */ /* 0x000fe20000011607 */
[----:B------:R-:W-:Y:S01]  /*1320*/  IMAD R2, R11, R2, R5 ;  /* 0x000000020b027224 */ /* 0x000fe200078e0205 */
[----:B------:R-:W-:Y:S02]  /*1330*/  IADD3 R7, PT, PT, -R5, RZ, RZ ;  /* 0x000000ff05077210 */ /* 0x000fe40007ffe1ff */
[----:B------:R-:W-:-:S03]  /*1340*/  @!P1 SEL R3, R17, R3, !P0 ;  /* 0x0000000311039207 */ /* 0x000fc60004000000 */
[----:B------:R-:W-:Y:S02]  /*1350*/  IMAD R7, R4, R7, R14 ;  /* 0x0000000704077224 */ /* 0x000fe400078e020e */
[--C-:B------:R-:W-:Y:S02]  /*1360*/  @!P1 IMAD.IADD R6, R6, 0x1, -R3.reuse ;  /* 0x0000000106069824 */ /* 0x100fe400078e0a03 */
[----:B------:R-:W-:Y:S01]  /*1370*/  @!P1 IMAD R3, R2, R13, R3 ;  /* 0x0000000d02039224 */ /* 0x000fe200078e0203 */
[----:B------:R-:W-:Y:S01]  /*1380*/  IADD3 R2, PT, PT, -R17, RZ, RZ ;  /* 0x000000ff11027210 */ /* 0x000fe20007ffe1ff */
[----:B------:R-:W-:Y:S02]  /*1390*/  @!P1 IMAD R5, R6, R11, R17 ;  /* 0x0000000b06059224 */ /* 0x000fe400078e0211 */
[----:B------:R-:W-:Y:S02]  /*13a0*/  @!P1 IMAD.MOV.U32 R17, RZ, RZ, R3 ;  /* 0x000000ffff119224 */ /* 0x000fe400078e0003 */
[----:B------:R-:W-:-:S02]  /*13b0*/  IMAD R2, R10, R2, R15 ;  /* 0x000000020a027224 */ /* 0x000fc400078e020f */
[----:B------:R-:W-:Y:S02]  /*13c0*/  IMAD R14, R5, R4, R7 ;  /* 0x00000004050e7224 */ /* 0x000fe400078e0207 */
[----:B------:R-:W-:Y:S02]  /*13d0*/  IMAD R15, R17, R10, R2 ;  /* 0x0000000a110f7224 */ /* 0x000fe400078e0202 */
.L_x_18:
[----:B------:R-:W-:-:S09]  /*13e0*/  UISETP.NE.AND UP3, UPT, UR5, 0x1, UPT ;  /* 0x000000010500788c */ /* 0x000fd2000bf65270 */
[----:B------:R-:W-:Y:S05]  /*13f0*/  BRA.U UP3, `(.L_x_19) ;  /* 0x0000000103407547 */ /* 0x000fea000b800000 */
[----:B------:R-:W2:Y:S08]  /*1400*/  LDC.64 R4, c[0x0][0xb10] ;  /* 0x0002c400ff047b82 */ /* 0x000eb00000000a00 */
[----:B------:R-:W3:Y:S08]  /*1410*/  LDC.64 R2, c[0x0][0xb18] ;  /* 0x0002c600ff027b82 */ /* 0x000ef00000000a00 */
[----:B------:R-:W4:Y:S08]  /*1420*/  LDC R6, c[0x0][0xb20] ;  /* 0x0002c800ff067b82 */ /* 0x000f300000000800 */
[----:B------:R-:W1:Y:S01]  /*1430*/  LDC R7, c[0x0][0xb0c] ;  /* 0x0002c300ff077b82 */ /* 0x000e620000000800 */
[----:B--2---:R-:W-:-:S05]  /*1440*/  IMAD.HI.U32 R4, R15, R4, RZ ;  /* 0x000000040f047227 */ /* 0x004fca00078e00ff */
[----:B------:R-:W-:Y:S01]  /*1450*/  SHF.R.U32.HI R4, RZ, R5, R4 ;  /* 0x00000005ff047219 */ /* 0x000fe20000011604 */
[----:B---3--:R-:W-:Y:S01]  /*1460*/  IMAD.HI.U32 R3, R14, R3, RZ ;  /* 0x000000030e037227 */ /* 0x008fe200078e00ff */
[----:B------:R-:W-:-:S04]  /*1470*/  ISETP.NE.AND P0, PT, R2, 0x1, PT ;  /* 0x000000010200780c */ /* 0x000fc80003f05270 */
[----:B----4-:R-:W-:-:S04]  /*1480*/  SHF.R.U32.HI R3, RZ, R6, R3 ;  /* 0x00000006ff037219 */ /* 0x010fc80000011603 */
[----:B------:R-:W-:Y:S02]  /*1490*/  SEL R3, R14, R3, !P0 ;  /* 0x000000030e037207 */ /* 0x000fe40004000000 */
[----:B-1----:R-:W-:-:S04]  /*14a0*/  ISETP.NE.AND P1, PT, R7, 0x1, PT ;  /* 0x000000010700780c */ /* 0x002fc80003f25270 */
[----:B------:R-:W-:-:S05]  /*14b0*/  SEL R4, R15, R4, !P1 ;  /* 0x000000040f047207 */ /* 0x000fca0004800000 */
[----:B------:R-:W-:Y:S02]  /*14c0*/  IMAD.IADD R5, R3, 0x1, -R4 ;  /* 0x0000000103057824 */ /* 0x000fe400078e0a04 */
[----:B------:R-:W-:Y:S02]  /*14d0*/  IMAD.IADD R3, R4, 0x1, -R3 ;  /* 0x0000000104037824 */ /* 0x000fe400078e0a03 */
[----:B------:R-:W-:Y:S02]  /*14e0*/  IMAD R15, R5, R7, R15 ;  /* 0x00000007050f7224 */ /* 0x000fe400078e020f */
[----:B------:R-:W-:Y:S02]  /*14f0*/  IMAD R14, R3, R2, R14 ;  /* 0x00000002030e7224 */ /* 0x000fe400078e020e */
.L_x_19:
[----:B------:R-:W-:Y:S05]  /*1500*/  BRA.U !UP1, `(.L_x_20) ;  /* 0x00000001090c7547 */ /* 0x000fea000b800000 */
[----:B------:R-:W-:Y:S01]  /*1510*/  UCGABAR_WAIT ;  /* 0x0000000000007dc7 */ /* 0x000fe20008000000 */
[----:B------:R-:W-:Y:S01]  /*1520*/  CCTL.IVALL ;  /* 0x00000000ff00798f */ /* 0x000fe20002000000 */
[----:B------:R-:W-:Y:S05]  /*1530*/  BRA `(.L_x_21) ;  /* 0x0000000000047947 */ /* 0x000fea0003800000 */
.L_x_20:
[----:B------:R-:W-:Y:S06]  /*1540*/  BAR.SYNC.DEFER_BLOCKING 0x0 ;  /* 0x0000000000007b1d */ /* 0x000fec0000010000 */
.L_x_21:
[----:B------:R-:W-:Y:S05]  /*1550*/  BRA.U UP2, `(.L_x_22) ;  /* 0x0000001d02e47547 */ /* 0x000fea000b800000 */
[----:B------:R-:W2:Y:S01]  /*1560*/  LDCU UR43, c[0x0][0x390] ;  /* 0x00007200ff2b77ac */ /* 0x000ea20008000800 */
[----:B------:R-:W3:Y:S01]  /*1570*/  LDC R2, c[0x0][0x5c0] ;  /* 0x00017000ff027b82 */ /* 0x000ee20000000800 */
[----:B------:R-:W-:Y:S01]  /*1580*/  PLOP3.LUT P4, PT, PT, PT, UP6, 0x80, 0x8 ;  /* 0x000000000008781c */ /* 0x000fe20003f8f068 */
[----:B------:R-:W-:Y:S01]  /*1590*/  IMAD.MOV.U32 R12, RZ, RZ, 0x1 ;  /* 0x00000001ff0c7424 */ /* 0x000fe200078e00ff */
[----:B------:R-:W-:Y:S01]  /*15a0*/  UISETP.NE.AND UP0, UPT, UR4, URZ, UPT ;  /* 0x000000ff0400728c */ /* 0x000fe2000bf05270 */
[----:B------:R-:W-:Y:S01]  /*15b0*/  ISETP.EQ.OR P5, PT, R8, RZ, P6 ;  /* 0x000000ff0800720c */ /* 0x000fe200037a2670 */
[----:B------:R-:W-:Y:S01]  /*15c0*/  UMOV UR37, 0x400 ;  /* 0x0000040000257882 */ /* 0x000fe20000000000 */
[----:B------:R-:W-:Y:S01]  /*15d0*/  USEL UR39, URZ, 0x1, UP5 ;  /* 0x00000001ff277887 */ /* 0x000fe2000a800000 */
[----:B------:R-:W-:Y:S01]  /*15e0*/  PLOP3.LUT P4, PT, P4, PT, PT, 0x8, 0x80 ;  /* 0x000000000080781c */ /* 0x000fe2000278e170 */
[----:B------:R-:W4:Y:S01]  /*15f0*/  LDC R9, c[0x0][0x370] ;  /* 0x0000dc00ff097b82 */ /* 0x000f220000000800 */
[----:B------:R-:W-:Y:S01]  /*1600*/  ULEA UR37, UR48, UR37, 0x18 ;  /* 0x0000002530257291 */ /* 0x000fe2000f8ec0ff */
[----:B------:R-:W-:Y:S01]  /*1610*/  IMAD.MOV.U32 R11, RZ, RZ, RZ ;  /* 0x000000ffff0b7224 */ /* 0x000fe200078e00ff */
[----:B------:R-:W3:Y:S01]  /*1620*/  LDCU.64 UR46, c[0x0][0x348] ;  /* 0x00006900ff2e77ac */ /* 0x000ee20008000a00 */
[----:B------:R-:W-:-:S04]  /*1630*/  USEL UR39, UR39, 0x2, UP0 ;  /* 0x0000000227277887 */ /* 0x000fc80008000000 */
[----:B------:R-:W4:Y:S01]  /*1640*/  LDC R0, c[0x0][0x374] ;  /* 0x0000dd00ff007b82 */ /* 0x000f220000000800 */
[----:B--2---:R-:W-:Y:S02]  /*1650*/  UIADD3 UR5, UPT, UPT, UR43, 0x3f, URZ ;  /* 0x0000003f2b057890 */ /* 0x004fe4000fffe0ff */
[----:B------:R-:W-:Y:S02]  /*1660*/  UIADD3 UR4, UPT, UPT, UR43, -0x1, URZ ;  /* 0xffffffff2b047890 */ /* 0x000fe4000fffe0ff */
[----:B-1----:R-:W-:Y:S02]  /*1670*/  USHF.R.S32.HI UR45, URZ, 0x1f, UR5 ;  /* 0x0000001fff2d7899 */ /* 0x002fe40008011405 */
[----:B------:R-:W-:Y:S01]  /*1680*/  UISETP.GE.U32.AND UP2, UPT, UR4, -0x7f, UPT ;  /* 0xffffff810400788c */ /* 0x000fe2000bf46070 */
[----:B---3--:R-:W-:Y:S01]  /*1690*/  VIADD R2, R2, 0x7f ;  /* 0x0000007f02027836 */ /* 0x008fe20000000000 */
[----:B------:R-:W-:Y:S02]  /*16a0*/  ULEA.HI UR45, UR45, UR5, URZ, 0x6 ;  /* 0x000000052d2d7291 */ /* 0x000fe4000f8f30ff */
[----:B------:R-:W-:-:S02]  /*16b0*/  UIADD3 UR43, UPT, UPT, UR43, 0x7e, URZ ;  /* 0x0000007e2b2b7890 */ /* 0x000fc4000fffe0ff */
[----:B------:R-:W-:Y:S01]  /*16c0*/  USHF.R.S32.HI UR45, URZ, 0x6, UR45 ;  /* 0x00000006ff2d7899 */ /* 0x000fe2000801142d */
[----:B------:R-:W-:Y:S01]  /*16d0*/  SHF.R.S32.HI R13, RZ, 0x1f, R2 ;  /* 0x0000001fff0d7819 */ /* 0x000fe20000011402 */
[----:B------:R-:W-:Y:S02]  /*16e0*/  UIADD3 UR42, UPT, UPT, UR37, 0x15400, UR36 ;  /* 0x00015400252a7890 */ /* 0x000fe4000fffe024 */
[----:B------:R-:W-:Y:S01]  /*16f0*/  UISETP.LT.U32.AND UP1, UPT, UR45, 0x11, UPT ;  /* 0x000000112d00788c */ /* 0x000fe2000bf21070 */
[----:B------:R-:W-:Y:S01]  /*1700*/  LEA.HI R13, R13, R2, RZ, 0x7 ;  /* 0x000000020d0d7211 */ /* 0x000fe200078f38ff */
[----:B------:R-:W-:Y:S02]  /*1710*/  UMOV UR40, URZ ;  /* 0x000000ff00287c82 */ /* 0x000fe40008000000 */
[----:B------:R-:W-:Y:S01]  /*1720*/  USEL UR44, UR45, 0x11, UP1 ;  /* 0x000000112d2c7887 */ /* 0x000fe20008800000 */
[----:B------:R-:W-:-:S03]  /*1730*/  SHF.R.S32.HI R13, RZ, 0x7, R13 ;  /* 0x00000007ff0d7819 */ /* 0x000fc6000001140d */
[----:B------:R-:W-:Y:S02]  /*1740*/  UIADD3 UR38, UPT, UPT, UR44, -0x1, URZ ;  /* 0xffffffff2c267890 */ /* 0x000fe4000fffe0ff */
[----:B------:R-:W-:Y:S02]  /*1750*/  @UP2 UIADD3 UR38, UPT, UPT, UR44, URZ, URZ ;  /* 0x000000ff2c262290 */ /* 0x000fe4000fffe0ff */
[----:B------:R-:W-:Y:S02]  /*1760*/  UIADD3 UR41, UPT, UPT, UR45, -UR44, URZ ;  /* 0x8000002c2d297290 */ /* 0x000fe4000fffe0ff */
[----:B----4-:R-:W-:-:S12]  /*1770*/  UIADD3 UR38, UPT, UPT, UR38, 0x1, URZ ;  /* 0x0000000126267890 */ /* 0x010fd8000fffe0ff */
.L_x_40:
[-C--:B------:R-:W-:Y:S01]  /*1780*/  IABS R7, R13.reuse ;  /* 0x0000000d00077213 */ /* 0x080fe20000000000 */
[----:B-1----:R-:W1:Y:S01]  /*1790*/  LDC R4, c[0x0][0x5c4] ;  /* 0x00017100ff047b82 */ /* 0x002e620000000800 */
[----:B------:R-:W-:Y:S01]  /*17a0*/  IABS R3, R14 ;  /* 0x0000000e00037213 */ /* 0x000fe20000000000 */
[----:B------:R-:W-:Y:S01]  /*17b0*/  ULEA UR4, UR40, UR37, 0x3 ;  /* 0x0000002528047291 */ /* 0x000fe2000f8e18ff */
[----:B------:R-:W2:Y:S01]  /*17c0*/  I2F.RP R16, R7 ;  /* 0x0000000700107306 */ /* 0x000ea20000209400 */
[----:B------:R-:W-:Y:S01]  /*17d0*/  IABS R2, R13 ;  /* 0x0000000d00027213 */ /* 0x000fe20000000000 */
[----:B------:R-:W-:Y:S01]  /*17e0*/  UISETP.GE.U32.AND UP0, UPT, UR43, 0x7f, UPT ;  /* 0x0000007f2b00788c */ /* 0x000fe2000bf06070 */
[----:B------:R-:W-:Y:S01]  /*17f0*/  R2UR UR30, R15 ;  /* 0x000000000f1e72ca */ /* 0x000fe200000e0000 */
[----:B------:R-:W-:Y:S01]  /*1800*/  UMOV UR23, URZ ;  /* 0x000000ff00177c82 */ /* 0x000fe20008000000 */
[----:B------:R-:W-:-:S03]  /*1810*/  IADD3 R2, PT, PT, RZ, -R2, RZ ;  /* 0x80000002ff027210 */ /* 0x000fc60007ffe0ff */
[----:B--2---:R-:W2:Y:S08]  /*1820*/  MUFU.RCP R16, R16 ;  /* 0x0000001000107308 */ /* 0x004eb00000001000 */
[----:B------:R-:W-:Y:S01]  /*1830*/  USHF.L.U32 UR30, UR30, 0x6, URZ ;  /* 0x000000061e1e7899 */ /* 0x000fe200080006ff */
[----:B-1----:R-:W-:Y:S01]  /*1840*/  IABS R5, R4 ;  /* 0x0000000400057213 */ /* 0x002fe20000000000 */
[----:B--2---:R-:W-:-:S04]  /*1850*/  VIADD R16, R16, 0xffffffe ;  /* 0x0ffffffe10107836 */ /* 0x004fc80000000000 */
[----:B------:R-:W1:Y:S02]  /*1860*/  F2I.FTZ.U32.TRUNC.NTZ R17, R16 ;  /* 0x0000001000117305 */ /* 0x000e64000021f000 */
[----:B-1----:R-:W-:Y:S02]  /*1870*/  IMAD.MOV R6, RZ, RZ, -R17 ;  /* 0x000000ffff067224 */ /* 0x002fe400078e0a11 */
[----:B------:R-:W-:Y:S02]  /*1880*/  IMAD.MOV.U32 R16, RZ, RZ, RZ ;  /* 0x000000ffff107224 */ /* 0x000fe400078e00ff */
[----:B------:R-:W-:-:S04]  /*1890*/  IMAD R6, R6, R7, RZ ;  /* 0x0000000706067224 */ /* 0x000fc800078e02ff */
[----:B------:R-:W-:Y:S02]  /*18a0*/  IMAD.HI.U32 R16, R17, R6, R16 ;  /* 0x0000000611107227 */ /* 0x000fe400078e0010 */
[----:B------:R-:W1:Y:S04]  /*18b0*/  I2F.RP R6, R5 ;  /* 0x0000000500067306 */ /* 0x000e680000209400 */
[----:B------:R-:W-:-:S04]  /*18c0*/  IMAD.HI.U32 R16, R16, R3, RZ ;  /* 0x0000000310107227 */ /* 0x000fc800078e00ff */
[----:B------:R-:W-:-:S05]  /*18d0*/  IMAD R2, R16, R2, R3 ;  /* 0x0000000210027224 */ /* 0x000fca00078e0203 */
[----:B------:R-:W-:Y:S01]  /*18e0*/  ISETP.GT.U32.AND P1, PT, R7, R2, PT ;  /* 0x000000020700720c */ /* 0x000fe20003f24070 */
[----:B-1----:R-:W1:-:S12]  /*18f0*/  MUFU.RCP R6, R6 ;  /* 0x0000000600067308 */ /* 0x002e580000001000 */
[----:B------:R-:W-:Y:S01]  /*1900*/  @!P1 IMAD.IADD R2, R2, 0x1, -R7 ;  /* 0x0000000102029824 */ /* 0x000fe200078e0a07 */
[----:B------:R-:W-:Y:S02]  /*1910*/  @!P1 IADD3 R16, PT, PT, R16, 0x1, RZ ;  /* 0x0000000110109810 */ /* 0x000fe40007ffe0ff */
[----:B------:R-:W-:Y:S02]  /*1920*/  ISETP.NE.AND P1, PT, R13, RZ, PT ;  /* 0x000000ff0d00720c */ /* 0x000fe40003f25270 */
[----:B------:R-:W-:Y:S01]  /*1930*/  ISETP.GE.U32.AND P2, PT, R2, R7, PT ;  /* 0x000000070200720c */ /* 0x000fe20003f46070 */
[----:B-1----:R-:W-:Y:S01]  /*1940*/  VIADD R6, R6, 0xffffffe ;  /* 0x0ffffffe06067836 */ /* 0x002fe20000000000 */
[----:B------:R-:W-:-:S03]  /*1950*/  LOP3.LUT R2, R14, R13, RZ, 0x3c, !PT ;  /* 0x0000000d0e027212 */ /* 0x000fc600078e3cff */
[----:B------:R-:W1:Y:S01]  /*1960*/  F2I.FTZ.U32.TRUNC.NTZ R7, R6 ;  /* 0x0000000600077305 */ /* 0x000e62000021f000 */
[----:B------:R-:W-:Y:S02]  /*1970*/  ISETP.GE.AND P0, PT, R2, RZ, PT ;  /* 0x000000ff0200720c */ /* 0x000fe40003f06270 */
[----:B------:R-:W-:-:S05]  /*1980*/  SHF.L.U32 R2, R12, 0x1f, RZ ;  /* 0x0000001f0c027819 */ /* 0x000fca00000006ff */
[----:B------:R-:W-:Y:S01]  /*1990*/  @P2 VIADD R16, R16, 0x1 ;  /* 0x0000000110102836 */ /* 0x000fe20000000000 */
[----:B------:R2:W3:Y:S05]  /*19a0*/  SYNCS.PHASECHK.TRANS64.TRYWAIT P2, [UR4+0x88], R2 ;  /* 0x00008802ff0075a7 */ /* 0x0004ea0008041104 */
[----:B------:R-:W-:Y:S01]  /*19b0*/  @!P0 IADD3 R16, PT, PT, -R16, RZ, RZ ;  /* 0x000000ff10108210 */ /* 0x000fe20007ffe1ff */
[----:B-1----:R-:W-:Y:S01]  /*19c0*/  IMAD.MOV R3, RZ, RZ, -R7 ;  /* 0x000000ffff037224 */ /* 0x002fe200078e0a07 */
[----:B------:R-:W-:Y:S01]  /*19d0*/  @!P1 LOP3.LUT R16, RZ, R13, RZ, 0x33, !PT ;  /* 0x0000000dff109212 */ /* 0x000fe200078e33ff */
[----:B------:R-:W-:Y:S02]  /*19e0*/  IMAD.MOV.U32 R6, RZ, RZ, RZ ;  /* 0x000000ffff067224 */ /* 0x000fe400078e00ff */
[----:B------:R-:W-:-:S04]  /*19f0*/  IMAD R3, R3, R5, RZ ;  /* 0x0000000503037224 */ /* 0x000fc800078e02ff */
[----:B------:R-:W-:Y:S01]  /*1a00*/  IMAD.HI.U32 R6, R7, R3, R6 ;  /* 0x0000000307067227 */ /* 0x000fe200078e0006 */
[----:B--2---:R-:W-:-:S05]  /*1a10*/  IABS R2, R16 ;  /* 0x0000001000027213 */ /* 0x004fca0000000000 */
[----:B------:R-:W-:-:S04]  /*1a20*/  IMAD.MOV.U32 R3, RZ, RZ, R2 ;  /* 0x000000ffff037224 */ /* 0x000fc800078e0002 */
[----:B------:R-:W-:-:S05]  /*1a30*/  IMAD.HI.U32 R6, R6, R3, RZ ;  /* 0x0000000306067227 */ /* 0x000fca00078e00ff */
[----:B------:R-:W-:-:S05]  /*1a40*/  IADD3 R2, PT, PT, -R6, RZ, RZ ;  /* 0x000000ff06027210 */ /* 0x000fca0007ffe1ff */
[----:B------:R-:W-:Y:S01]  /*1a50*/  IMAD R2, R5, R2, R3 ;  /* 0x0000000205027224 */ /* 0x000fe200078e0203 */
[----:B------:R-:W-:-:S04]  /*1a60*/  LOP3.LUT R3, R16, R4, RZ, 0x3c, !PT ;  /* 0x0000000410037212 */ /* 0x000fc800078e3cff */
[----:B------:R-:W-:Y:S02]  /*1a70*/  ISETP.GT.U32.AND P1, PT, R5, R2, PT ;  /* 0x000000020500720c */ /* 0x000fe40003f24070 */
[----:B------:R-:W-:-:S11]  /*1a80*/  ISETP.GE.AND P0, PT, R3, RZ, PT ;  /* 0x000000ff0300720c */ /* 0x000fd60003f06270 */
[----:B------:R-:W-:Y:S01]  /*1a90*/  @!P1 IMAD.IADD R2, R2, 0x1, -R5 ;  /* 0x0000000102029824 */ /* 0x000fe200078e0a05 */
[----:B------:R-:W-:Y:S02]  /*1aa0*/  @!P1 IADD3 R6, PT, PT, R6, 0x1, RZ ;  /* 0x0000000106069810 */ /* 0x000fe40007ffe0ff */
[----:B------:R-:W-:Y:S02]  /*1ab0*/  ISETP.NE.AND P1, PT, R4, RZ, PT ;  /* 0x000000ff0400720c */ /* 0x000fe40003f25270 */
[----:B------:R-:W-:Y:S01]  /*1ac0*/  ISETP.GE.U32.AND P3, PT, R2, R5, PT ;  /* 0x000000050200720c */ /* 0x000fe20003f66070 */
[----:B------:R-:W-:-:S04]  /*1ad0*/  IMAD.MOV R2, RZ, RZ, -R16 ;  /* 0x000000ffff027224 */ /* 0x000fc800078e0a10 */
[----:B------:R-:W-:-:S05]  /*1ae0*/  IMAD R2, R13, R2, R14 ;  /* 0x000000020d027224 */ /* 0x000fca00078e020e */
[----:B------:R-:W-:-:S03]  /*1af0*/  R2UR UR10, R2 ;  /* 0x00000000020a72ca */ /* 0x000fc600000e0000 */
[----:B------:R-:W-:-:S04]  /*1b00*/  @P3 VIADD R6, R6, 0x1 ;  /* 0x0000000106063836 */ /* 0x000fc80000000000 */
[----:B------:R-:W-:Y:S01]  /*1b10*/  @!P0 IMAD.MOV R6, RZ, RZ, -R6 ;  /* 0x000000ffff068224 */ /* 0x000fe200078e0a06 */
[----:B------:R-:W-:-:S04]  /*1b20*/  @!P1 LOP3.LUT R6, RZ, R4, RZ, 0x33, !PT ;  /* 0x00000004ff069212 */ /* 0x000fc800078e33ff */
[----:B------:R-:W-:Y:S01]  /*1b30*/  IADD3 R2, PT, PT, -R6, RZ, RZ ;  /* 0x000000ff06027210 */ /* 0x000fe20007ffe1ff */
[----:B------:R-:W-:-:S04]  /*1b40*/  USHF.L.U32 UR10, UR10, 0x7, URZ ;  /* 0x000000070a0a7899 */ /* 0x000fc800080006ff */
[----:B------:R-:W-:Y:S01]  /*1b50*/  IMAD R4, R4, R2, R16 ;  /* 0x0000000204047224 */ /* 0x000fe200078e0210 */
[----:B---3--:R-:W-:Y:S07]  /*1b60*/  BRA.U !UP0, `(.L_x_23) ;  /* 0x0000000508407547 */ /* 0x008fee000b800000 */
[----:B------:R-:W1:Y:S01]  /*1b70*/  LDC.64 R2, c[0x0][0x5d8] ;  /* 0x00017600ff027b82 */ /* 0x000e620000000a00 */
[----:B------:R-:W1:Y:S01]  /*1b80*/  LDCU.64 UR6, c[0x0][0x5b0] ;  /* 0x0000b600ff0677ac */ /* 0x000e620008000a00 */
[----:B------:R-:W2:Y:S01]  /*1b90*/  LDCU UR21, c[0x0][0x598] ;  /* 0x0000b300ff1577ac */ /* 0x000ea20008000800 */
[----:B------:R-:W3:Y:S01]  /*1ba0*/  LDCU UR20, c[0x0][0x58c] ;  /* 0x0000b180ff1477ac */ /* 0x000ee20008000800 */
[----:B------:R-:W4:Y:S01]  /*1bb0*/  LDCU UR19, c[0x0][0x59c] ;  /* 0x0000b380ff1377ac */ /* 0x000f220008000800 */
[----:B------:R-:W1:Y:S01]  /*1bc0*/  LDCU UR18, c[0x0][0x5a0] ;  /* 0x0000b400ff1277ac */ /* 0x000e620008000800 */
[----:B------:R-:W1:Y:S02]  /*1bd0*/  LDCU.64 UR16, c[0x0][0x590] ;  /* 0x0000b200ff1077ac */ /* 0x000e640008000a00 */
[----:B-1----:R-:W-:Y:S01]  /*1be0*/  IMAD R2, R4, UR6, R2 ;  /* 0x0000000604027c24 */ /* 0x002fe2000f8e0202 */
[----:B------:R-:W1:Y:S01]  /*1bf0*/  LDCU.64 UR14, c[0x0][0x5b8] ;  /* 0x0000b700ff0e77ac */ /* 0x000e620008000a00 */
[----:B------:R-:W-:Y:S01]  /*1c00*/  IMAD R5, R6, UR7, R3 ;  /* 0x0000000706057c24 */ /* 0x000fe2000f8e0203 */
[----:B------:R-:W1:Y:S01]  /*1c10*/  LDCU.64 UR4, c[0x0][0x5d0] ;  /* 0x0000ba00ff0477ac */ /* 0x000e620008000a00 */
[----:B------:R-:W-:Y:S01]  /*1c20*/  UMOV UR24, URZ ;  /* 0x000000ff00187c82 */ /* 0x000fe20008000000 */
[----:B--234-:R-:W-:-:S05]  /*1c30*/  UMOV UR50, UR40 ;  /* 0x0000002800327c82 */ /* 0x01cfca0008000000 */
.L_x_29:
[----:B------:R-:W-:Y:S01]  /*1c40*/  @!P6 MOV R7, 0x3000 ;  /* 0x000030000007e802 */ /* 0x000fe20000000f00 */
[----:B------:R-:W-:Y:S01]  /*1c50*/  ULEA UR29, UR50, UR37, 0x3 ;  /* 0x00000025321d7291 */ /* 0x000fe2000f8e18ff */
[----:B--2---:R-:W-:Y:S11]  /*1c60*/  @P2 BRA `(.L_x_24) ;  /* 0x00000000000c2947 */ /* 0x004ff60003800000 */
[----:B------:R-:W-:Y:S04]  /*1c70*/  SHF.L.U32 R14, R12, 0x1f, RZ ;  /* 0x0000001f0c0e7819 */ /* 0x000fe800000006ff */
[----:B------:R-:W2:Y:S02]  /*1c80*/  SYNCS.PHASECHK.TRANS64.TRYWAIT P0, [UR29+0x88], R14 ;  /* 0x0000880eff0075a7 */ /* 0x000ea4000800111d */
[----:B--2---:R-:W-:Y:S05]  /*1c90*/  @!P0 BRA `(.L_x_25) ;  /* 0x0000006400f08947 */ /* 0x004fea0003800000 */
.L_x_24:
[----:B------:R3:W-:Y:S01]  /*1ca0*/  @!P6 SYNCS.ARRIVE.TRANS64 RZ, [UR29], R7 ;  /* 0x00000007ffffe9a7 */ /* 0x0007e2000800001d */
[----:B------:R-:W-:Y:S04]  /*1cb0*/  ULOP3.LUT UR6, UR39, 0x2, URZ, 0xfc, !UPT ;  /* 0x0000000227067892 */ /* 0x000fe8000f8efcff */
[----:B------:R-:W-:Y:S09]  /*1cc0*/  UISETP.NE.AND UP0, UPT, UR6, 0x2, UPT ;  /* 0x000000020600788c */ /* 0x000ff2000bf05270 */
[----:B------:R-:W-:Y:S05]  /*1cd0*/  BRA.U UP0, `(.L_x_26) ;  /* 0x0000000100047547 */ /* 0x000fea000b800000 */
[----:B-1----:R-:W-:Y:S05]  /*1ce0*/  BPT.TRAP 0x1 ;  /* 0x000000040000795c */ /* 0x002fea0000300000 */
.L_x_26:
[----:B------:R-:W-:Y:S04]  /*1cf0*/  BSSY.RECONVERGENT B0, `(.L_x_27) ;  /* 0x0000003000007945 */ /* 0x000fe80003800200 */
[----:B------:R-:W-:Y:S05]  /*1d00*/  @P5 BRA `(.L_x_28) ;  /* 0x0000000000045947 */ /* 0x000fea0003800000 */
[----:B-1----:R-:W-:Y:S05]  /*1d10*/  BPT.TRAP 0x1 ;  /* 0x000000040000795c */ /* 0x002fea0000300000 */
.L_x_28:
[----:B-1----:R-:W-:Y:S05]  /*1d20*/  BSYNC.RECONVERGENT B0 ;  /* 0x0000000000007941 */ /* 0x002fea0003800200 */
.L_x_27:
[----:B------:R-:W-:Y:S01]  /*1d30*/  UIADD3 UR40, UPT, UPT, UR50, 0x1, URZ ;  /* 0x0000000132287890 */ /* 0x000fe2000fffe0ff */
[----:B------:R-:W-:Y:S03]  /*1d40*/  ELECT P0, URZ, PT ;  /* 0x0000000000ff782f */ /* 0x000fe60003800000 */
[----:B------:R-:W-:Y:S02]  /*1d50*/  UISETP.NE.AND UP0, UPT, UR40, 0x11, UPT ;  /* 0x000000112800788c */ /* 0x000fe4000bf05270 */
[----:B------:R-:W-:Y:S02]  /*1d60*/  USHF.L.U32 UR31, UR24, 0x6, URZ ;  /* 0x00000006181f7899 */ /* 0x000fe400080006ff */
[----:B------:R-:W-:Y:S02]  /*1d70*/  USEL UR32, URZ, 0x1, UP0 ;  /* 0x00000001ff207887 */ /* 0x000fe40008000000 */
[----:B------:R-:W-:Y:S02]  /*1d80*/  USEL UR40, UR40, URZ, UP0 ;  /* 0x000000ff28287287 */ /* 0x000fe40008000000 */
[----:B------:R-:W-:Y:S02]  /*1d90*/  ULOP3.LUT UR6, UR31, UR22, URZ, 0xfc, !UPT ;  /* 0x000000161f067292 */ /* 0x000fe4000f8efcff */
[----:B------:R-:W-:Y:S01]  /*1da0*/  ULEA UR9, UR40, UR37, 0x3 ;  /* 0x0000002528097291 */ /* 0x000fe2000f8e18ff */
[----:B------:R-:W-:Y:S01]  /*1db0*/  LOP3.LUT R12, R12, UR32, RZ, 0x3c, !PT ;  /* 0x000000200c0c7c12 */ /* 0x000fe2000f8e3cff */
[----:B------:R-:W-:Y:S01]  /*1dc0*/  UIMAD.WIDE.U32 UR26, UR6, UR16, URZ ;  /* 0x00000010061a72a5 */ /* 0x000fe2000f8e00ff */
[----:B---3--:R-:W-:Y:S01]  /*1dd0*/  @P0 PRMT R7, R2, 0x40, R5 ;  /* 0x0000004002070816 */ /* 0x008fe20000000005 */
[----:B------:R-:W-:Y:S01]  /*1de0*/  UISETP.NE.AND UP0, UPT, UR20, 0x1, UPT ;  /* 0x000000011400788c */ /* 0x000fe2000bf05270 */
[----:B--2---:R-:W-:Y:S01]  /*1df0*/  SHF.L.U32 R3, R12, 0x1f, RZ ;  /* 0x0000001f0c037819 */ /* 0x004fe200000006ff */
[----:B------:R-:W-:Y:S01]  /*1e00*/  USHF.R.U32.HI UR7, URZ, UR17, UR27 ;  /* 0x00000011ff077299 */ /* 0x000fe2000801161b */
[----:B------:R-:W-:Y:S01]  /*1e10*/  @P0 R2UR UR33, R7 ;  /* 0x00000000072102ca */ /* 0x000fe200000e0000 */
[----:B------:R-:W-:Y:S01]  /*1e20*/  UISETP.NE.AND UP2, UPT, UR21, 0x1, UPT ;  /* 0x000000011500788c */ /* 0x000fe2000bf45270 */
[----:B------:R1:W2:Y:S01]  /*1e30*/  SYNCS.PHASECHK.TRANS64.TRYWAIT P2, [UR9+0x88], R3 ;  /* 0x00008803ff0075a7 */ /* 0x0002a20008041109 */
[----:B------:R-:W-:Y:S02]  /*1e40*/  USEL UR7, UR6, UR7, !UP0 ;  /* 0x0000000706077287 */ /* 0x000fe4000c000000 */
[----:B------:R-:W-:Y:S02]  /*1e50*/  UIADD3 UR34, UP1, UPT, UR46, 0x80, URZ ;  /* 0x000000802e227890 */ /* 0x000fe4000ff3e0ff */
[----:B------:R-:W-:Y:S02]  /*1e60*/  UIMAD.WIDE.U32 UR26, UR7, UR19, URZ ;  /* 0x00000013071a72a5 */ /* 0x000fe4000f8e00ff */
[----:B------:R-:W-:Y:S02]  /*1e70*/  ULEA UR49, UR50, UR37, 0xc ;  /* 0x0000002532317291 */ /* 0x000fe4000f8e60ff */
[----:B------:R-:W-:Y:S02]  /*1e80*/  USHF.R.U32.HI UR13, URZ, UR18, UR27 ;  /* 0x00000012ff0d7299 */ /* 0x000fe4000801161b */
[----:B------:R-:W-:Y:S01]  /*1e90*/  UIADD3 UR25, UPT, UPT, -UR7, URZ, URZ ;  /* 0x000000ff07197290 */ /* 0x000fe2000fffe1ff */
[----:B------:R-:W-:Y:S01]  /*1ea0*/  IMAD.U32 R7, RZ, RZ, UR33 ;  /* 0x00000021ff077e24 */ /* 0x000fe2000f8e00ff */
[----:B------:R-:W-:Y:S02]  /*1eb0*/  USEL UR13, UR7, UR13, !UP2 ;  /* 0x0000000d070d7287 */ /* 0x000fe4000d000000 */
[----:B------:R-:W-:Y:S02]  /*1ec0*/  UIADD3.X UR35, UPT, UPT, URZ, UR47, URZ, UP1, !UPT ;  /* 0x0000002fff237290 */ /* 0x000fe40008ffe4ff */
[----:B------:R-:W-:Y:S02]  /*1ed0*/  UIADD3 UR28, UPT, UPT, UR49, 0x4400, URZ ;  /* 0x00004400311c7890 */ /* 0x000fe4000fffe0ff */
[----:B------:R-:W-:Y:S02]  /*1ee0*/  UIADD3 UR23, UPT, UPT, -UR13, URZ, URZ ;  /* 0x000000ff0d177290 */ /* 0x000fe4000fffe1ff */
[----:B------:R-:W-:Y:S02]  /*1ef0*/  UIMAD UR6, UR20, UR25, UR6 ;  /* 0x00000019140672a4 */ /* 0x000fe4000f8e0206 */
[----:B------:R-:W-:Y:S01]  /*1f00*/  ULEA UR9, UR50, UR36, 0xd ;  /* 0x0000002432097291 */ /* 0x000fe2000f8e68ff */
[----:B-1----:R-:W-:Y:S01]  /*1f10*/  IMAD.MOV.U32 R3, RZ, RZ, 0x3 ;  /* 0x00000003ff037424 */ /* 0x002fe200078e00ff */
[----:B------:R-:W-:Y:S02]  /*1f20*/  UIADD3 UR32, UP0, UPT, UR46, 0x180, URZ ;  /* 0x000001802e207890 */ /* 0x000fe4000ff1e0ff */
[----:B------:R-:W-:Y:S02]  /*1f30*/  UIMAD UR7, UR21, UR23, UR7 ;  /* 0x00000017150772a4 */ /* 0x000fe4000f8e0207 */
[----:B------:R-:W-:Y:S01]  /*1f40*/  UIMAD UR11, UR6, UR14, UR4 ;  /* 0x0000000e060b72a4 */ /* 0x000fe2000f8e0204 */
[----:B------:R-:W-:Y:S01]  /*1f50*/  @P0 R2UR UR48, R3 ;  /* 0x00000000033002ca */ /* 0x000fe200000e0000 */
[----:B------:R-:W-:Y:S01]  /*1f60*/  UMOV UR52, 0x0 ;  /* 0x0000000000347882 */ /* 0x000fe20000000000 */
[----:B------:R-:W-:Y:S01]  /*1f70*/  UMOV UR53, 0x10000000 ;  /* 0x1000000000357882 */ /* 0x000fe20000000000 */
[----:B------:R-:W-:Y:S01]  /*1f80*/  UIADD3 UR8, UPT, UPT, UR37, 0x15400, UR9 ;  /* 0x0001540025087890 */ /* 0x000fe2000fffe009 */
[----:B------:R3:W-:Y:S01]  /*1f90*/  UTMALDG.2D [UR28], [UR34], desc[UR52] ;  /* 0x0000341c220075b4 */ /* 0x0007e20008009000 */
[----:B------:R-:W-:Y:S02]  /*1fa0*/  UIMAD UR12, UR7, UR15, UR5 ;  /* 0x0000000f070c72a4 */ /* 0x000fe4000f8e0205 */
[----:B------:R-:W-:Y:S01]  /*1fb0*/  UIADD3.X UR33, UPT, UPT, URZ, UR47, URZ, UP0, !UPT ;  /* 0x0000002fff217290 */ /* 0x000fe200087fe4ff */
[----:B------:R-:W-:Y:S01]  /*1fc0*/  UMOV UR9, UR29 ;  /* 0x0000001d00097c82 */ /* 0x000fe20008000000 */
[----:B------:R-:W-:Y:S01]  /*1fd0*/  UIADD3 UR24, UPT, UPT, UR24, 0x1, URZ ;  /* 0x0000000118187890 */ /* 0x000fe2000fffe0ff */
[----:B------:R-:W-:Y:S03]  /*1fe0*/  UMOV UR23, UR38 ;  /* 0x0000002600177c82 */ /* 0x000fe60008000000 */
[----:B------:R-:W-:Y:S01]  /*1ff0*/  IMAD.U32 R3, RZ, RZ, UR48 ;  /* 0x00000030ff037e24 */ /* 0x000fe2000f8e00ff */
[----:B------:R-:W-:Y:S01]  /*2000*/  UISETP.NE.AND UP0, UPT, UR24, UR38, UPT ;  /* 0x000000261800728c */ /* 0x000fe2000bf05270 */
[----:B------:R-:W-:Y:S03]  /*2010*/  UMOV UR50, UR40 ;  /* 0x0000002800327c82 */ /* 0x000fe60008000000 */
[----:B------:R-:W-:Y:S04]  /*2020*/  @P0 PRMT R3, R7, 0x5410, R3 ;  /* 0x0000541007030816 */ /* 0x000fe80000000003 */
[----:B------:R-:W-:Y:S11]  /*2030*/  @P0 R2UR UR48, R3 ;  /* 0x00000000033002ca */ /* 0x000ff600000e0000 */
[----:B------:R-:W-:Y:S02]  /*2040*/  @!UPT UIADD3 URZ, UPT, UPT, URZ, URZ, URZ ;  /* 0x000000fffffff290 */ /* 0x000fe4000fffe0ff */
[----:B------:R3:W-:Y:S02]  /*2050*/  UTMALDG.4D.IM2COL.MULTICAST [UR8], [UR32], UR48 ;  /* 0x00000008200073b4 */ /* 0x0007e40008058830 */
[----:B---3--:R-:W-:Y:S05]  /*2060*/  BRA.U UP0, `(.L_x_29) ;  /* 0xfffffff900f47547 */ /* 0x008fea000b83ffff */
.L_x_23:
[----:B------:R-:W-:Y:S01]  /*2070*/  ULEA UR4, UR40, UR37, 0x3 ;  /* 0x0000002528047291 */ /* 0x000fe2000f8e18ff */
[----:B------:R-:W-:Y:S01]  /*2080*/  SHF.L.U32 R2, R12, 0x1f, RZ ;  /* 0x0000001f0c027819 */ /* 0x000fe200000006ff */
[----:B------:R-:W-:Y:S01]  /*2090*/  @!P4 SYNCS.ARRIVE.TRANS64.A1T0 RZ, [UR37+0x138], RZ ;  /* 0x000138ffffffc9a7 */ /* 0x000fe20008100025 */
[----:B------:R-:W-:-:S06]  /*20a0*/  UISETP.GT.AND UP0, UPT, UR45, UR44, UPT ;  /* 0x0000002c2d00728c */ /* 0x000fcc000bf04270 */
[----:B------:R1:W3:Y:S03]  /*20b0*/  SYNCS.PHASECHK.TRANS64.TRYWAIT P1, [UR4+0x88], R2 ;  /* 0x00008802ff0075a7 */ /* 0x0002e60008021104 */
[----:B------:R-:W-:Y:S05]  /*20c0*/  BRA.U !UP0, `(.L_x_30) ;  /* 0x0000000508407547 */ /* 0x000fea000b800000 */
[----:B-1----:R-:W1:Y:S01]  /*20d0*/  LDC.64 R2, c[0x0][0x5d8] ;  /* 0x00017600ff027b82 */ /* 0x002e620000000a00 */
[----:B------:R-:W1:Y:S01]  /*20e0*/  LDCU.64 UR6, c[0x0][0x5b0] ;  /* 0x0000b600ff0677ac */ /* 0x000e620008000a00 */
[----:B------:R-:W4:Y:S01]  /*20f0*/  LDCU UR25, c[0x0][0x598] ;  /* 0x0000b300ff1977ac */ /* 0x000f220008000800 */
[----:B------:R-:W1:Y:S01]  /*2100*/  LDCU UR24, c[0x0][0x58c] ;  /* 0x0000b180ff1877ac */ /* 0x000e620008000800 */
[----:B------:R-:W1:Y:S01]  /*2110*/  LDCU UR11, c[0x0][0x59c] ;  /* 0x0000b380ff0b77ac */ /* 0x000e620008000800 */
[----:B------:R-:W1:Y:S01]  /*2120*/  LDCU UR9, c[0x0][0x5a0] ;  /* 0x0000b400ff0977ac */ /* 0x000e620008000800 */
[----:B------:R-:W1:Y:S02]  /*2130*/  LDCU.64 UR14, c[0x0][0x590] ;  /* 0x0000b200ff0e77ac */ /* 0x000e640008000a00 */
[----:B-1----:R-:W-:Y:S01]  /*2140*/  IMAD R2, R4, UR6, R2 ;  /* 0x0000000604027c24 */ /* 0x002fe2000f8e0202 */
[----:B------:R-:W1:Y:S01]  /*2150*/  LDCU.64 UR12, c[0x0][0x5b8] ;  /* 0x0000b700ff0c77ac */ /* 0x000e620008000a00 */
[----:B------:R-:W-:Y:S01]  /*2160*/  IMAD R6, R6, UR7, R3 ;  /* 0x0000000706067c24 */ /* 0x000fe2000f8e0203 */
[----:B------:R-:W1:Y:S01]  /*2170*/  LDCU.64 UR4, c[0x0][0x5d0] ;  /* 0x0000ba00ff0477ac */ /* 0x000e620008000a00 */
[----:B------:R-:W-:Y:S01]  /*2180*/  UIADD3 UR8, UPT, UPT, UR41, UR23, URZ ;  /* 0x0000001729087290 */ /* 0x000fe2000fffe0ff */
[----:B----4-:R-:W-:-:S11]  /*2190*/  UMOV UR52, UR40 ;  /* 0x0000002800347c82 */ /* 0x010fd60008000000 */
.L_x_36:
[----:B------:R-:W-:Y:S01]  /*21a0*/  @!P6 MOV R4, 0x3000 ;  /* 0x000030000004e802 */ /* 0x000fe20000000f00 */
[----:B------:R-:W-:Y:S01]  /*21b0*/  ULEA UR33, UR52, UR37, 0x3 ;  /* 0x0000002534217291 */ /* 0x000fe2000f8e18ff */
[----:B---34-:R-:W-:Y:S11]  /*21c0*/  @P1 BRA `(.L_x_31) ;  /* 0x00000000000c1947 */ /* 0x018ff60003800000 */
[----:B------:R-:W-:Y:S04]  /*21d0*/  SHF.L.U32 R5, R12, 0x1f, RZ ;  /* 0x0000001f0c057819 */ /* 0x000fe800000006ff */
[----:B------:R-:W3:Y:S02]  /*21e0*/  SYNCS.PHASECHK.TRANS64.TRYWAIT P0, [UR33+0x88], R5 ;  /* 0x00008805ff0075a7 */ /* 0x000ee40008001121 */
[----:B---3--:R-:W-:Y:S05]  /*21f0*/  @!P0 BRA `(.L_x_32) ;  /* 0x0000006000b08947 */ /* 0x008fea0003800000 */
.L_x_31:
[----:B------:R4:W-:Y:S01]  /*2200*/  @!P6 SYNCS.ARRIVE.TRANS64 RZ, [UR33], R4 ;  /* 0x00000004ffffe9a7 */ /* 0x0009e20008000021 */
[----:B------:R-:W-:Y:S04]  /*2210*/  ULOP3.LUT UR6, UR39, 0x2, URZ, 0xfc, !UPT ;  /* 0x0000000227067892 */ /* 0x000fe8000f8efcff */
[----:B------:R-:W-:Y:S09]  /*2220*/  UISETP.NE.AND UP0, UPT, UR6, 0x2, UPT ;  /* 0x000000020600788c */ /* 0x000ff2000bf05270 */
[----:B------:R-:W-:Y:S05]  /*2230*/  BRA.U UP0, `(.L_x_33) ;  /* 0x0000000100047547 */ /* 0x000fea000b800000 */
[----:B-1----:R-:W-:Y:S05]  /*2240*/  BPT.TRAP 0x1 ;  /* 0x000000040000795c */ /* 0x002fea0000300000 */
.L_x_33:
[----:B------:R-:W-:Y:S04]  /*2250*/  BSSY.RECONVERGENT B0, `(.L_x_34) ;  /* 0x0000003000007945 */ /* 0x000fe80003800200 */
[----:B------:R-:W-:Y:S05]  /*2260*/  @P5 BRA `(.L_x_35) ;  /* 0x0000000000045947 */ /* 0x000fea0003800000 */
[----:B-1----:R-:W-:Y:S05]  /*2270*/  BPT.TRAP 0x1 ;  /* 0x000000040000795c */ /* 0x002fea0000300000 */
.L_x_35:
[----:B-1----:R-:W-:Y:S05]  /*2280*/  BSYNC.RECONVERGENT B0 ;  /* 0x0000000000007941 */ /* 0x002fea0003800200 */
.L_x_34:
        /* <DEDUP_REMOVED lines=10> */
[----:B----4-:R-:W-:Y:S01]  /*2330*/  @P0 PRMT R4, R2, 0x40, R6 ;  /* 0x0000004002040816 */ /* 0x010fe20000000006 */
[----:B------:R-:W-:Y:S01]  /*2340*/  UISETP.NE.AND UP0, UPT, UR24, 0x1, UPT ;  /* 0x000000011800788c */ /* 0x000fe2000bf05270 */
[----:B---3--:R-:W-:Y:S01]  /*2350*/  SHF.L.U32 R3, R12, 0x1f, RZ ;  /* 0x0000001f0c037819 */ /* 0x008fe200000006ff */
[----:B------:R-:W-:Y:S02]  /*2360*/  USHF.R.U32.HI UR7, URZ, UR15, UR27 ;  /* 0x0000000fff077299 */ /* 0x000fe4000801161b */
[----:B------:R-:W-:Y:S01]  /*2370*/  UISETP.NE.AND UP2, UPT, UR25, 0x1, UPT ;  /* 0x000000011900788c */ /* 0x000fe2000bf45270 */
[----:B------:R1:W4:Y:S01]  /*2380*/  SYNCS.PHASECHK.TRANS64.TRYWAIT P1, [UR17+0x88], R3 ;  /* 0x00008803ff0075a7 */ /* 0x0003220008021111 */
[----:B------:R-:W-:Y:S01]  /*2390*/  USEL UR7, UR6, UR7, !UP0 ;  /* 0x0000000706077287 */ /* 0x000fe2000c000000 */
[----:B------:R-:W-:Y:S01]  /*23a0*/  @P0 R2UR UR17, R4 ;  /* 0x00000000041102ca */ /* 0x000fe200000e0000 */
[----:B------:R-:W-:Y:S02]  /*23b0*/  ULEA UR29, UR52, UR37, 0xc ;  /* 0x00000025341d7291 */ /* 0x000fe4000f8e60ff */
[----:B------:R-:W-:Y:S02]  /*23c0*/  UIMAD.WIDE.U32 UR26, UR7, UR11, URZ ;  /* 0x0000000b071a72a5 */ /* 0x000fe4000f8e00ff */
[----:B------:R-:W-:Y:S02]  /*23d0*/  UIADD3 UR50, UP1, UPT, UR46, 0x80, URZ ;  /* 0x000000802e327890 */ /* 0x000fe4000ff3e0ff */
[----:B------:R-:W-:Y:S02]  /*23e0*/  USHF.R.U32.HI UR21, URZ, UR9, UR27 ;  /* 0x00000009ff157299 */ /* 0x000fe4000801161b */
[----:B------:R-:W-:Y:S02]  /*23f0*/  UIADD3 UR27, UPT, UPT, -UR7, URZ, URZ ;  /* 0x000000ff071b7290 */ /* 0x000fe4000fffe1ff */
[----:B------:R-:W-:Y:S02]  /*2400*/  USEL UR21, UR7, UR21, !UP2 ;  /* 0x0000001507157287 */ /* 0x000fe4000d000000 */
[----:B------:R-:W-:Y:S01]  /*2410*/  UIADD3 UR32, UPT, UPT, UR29, 0x4400, URZ ;  /* 0x000044001d207890 */ /* 0x000fe2000fffe0ff */
[----:B------:R-:W-:Y:S01]  /*2420*/  IMAD.U32 R4, RZ, RZ, UR17 ;  /* 0x00000011ff047e24 */ /* 0x000fe2000f8e00ff */
[----:B------:R-:W-:Y:S02]  /*2430*/  UIADD3 UR26, UPT, UPT, -UR21, URZ, URZ ;  /* 0x000000ff151a7290 */ /* 0x000fe4000fffe1ff */
[----:B------:R-:W-:Y:S02]  /*2440*/  UIADD3.X UR51, UPT, UPT, URZ, UR47, URZ, UP1, !UPT ;  /* 0x0000002fff337290 */ /* 0x000fe40008ffe4ff */
[----:B------:R-:W-:Y:S02]  /*2450*/  UIMAD UR6, UR24, UR27, UR6 ;  /* 0x0000001b180672a4 */ /* 0x000fe4000f8e0206 */
[----:B------:R-:W-:Y:S01]  /*2460*/  UIADD3 UR28, UP0, UPT, UR46, 0x180, URZ ;  /* 0x000001802e1c7890 */ /* 0x000fe2000ff1e0ff */
[----:B-1----:R-:W-:Y:S01]  /*2470*/  IMAD.MOV.U32 R3, RZ, RZ, 0x3 ;  /* 0x00000003ff037424 */ /* 0x002fe200078e00ff */
[----:B------:R-:W-:Y:S02]  /*2480*/  UIMAD UR7, UR25, UR26, UR7 ;  /* 0x0000001a190772a4 */ /* 0x000fe4000f8e0207 */
[----:B------:R-:W-:Y:S02]  /*2490*/  UIMAD UR19, UR6, UR12, UR4 ;  /* 0x0000000c061372a4 */ /* 0x000fe4000f8e0204 */
[----:B------:R-:W-:Y:S01]  /*24a0*/  ULEA UR16, UR52, UR42, 0xd ;  /* 0x0000002a34107291 */ /* 0x000fe2000f8e68ff */
[----:B------:R-:W-:Y:S01]  /*24b0*/  @P0 R2UR UR18, R3 ;  /* 0x00000000031202ca */ /* 0x000fe200000e0000 */
[----:B------:R-:W-:Y:S01]  /*24c0*/  UMOV UR48, 0x0 ;  /* 0x0000000000307882 */ /* 0x000fe20000000000 */
[----:B------:R-:W-:Y:S01]  /*24d0*/  UMOV UR49, 0x10000000 ;  /* 0x1000000000317882 */ /* 0x000fe20000000000 */
[----:B------:R-:W-:Y:S01]  /*24e0*/  UMOV UR34, UR30 ;  /* 0x0000001e00227c82 */ /* 0x000fe20008000000 */
[----:B------:R-:W-:Y:S01]  /*24f0*/  UIMAD UR20, UR7, UR13, UR5 ;  /* 0x0000000d071472a4 */ /* 0x000fe2000f8e0205 */
[----:B------:R1:W-:Y:S01]  /*2500*/  UTMALDG.2D [UR32], [UR50], desc[UR48] ;  /* 0x00003020320075b4 */ /* 0x0003e20008009000 */
[----:B------:R-:W-:Y:S01]  /*2510*/  UIADD3.X UR29, UPT, UPT, URZ, UR47, URZ, UP0, !UPT ;  /* 0x0000002fff1d7290 */ /* 0x000fe200087fe4ff */
[----:B------:R-:W-:Y:S01]  /*2520*/  UMOV UR17, UR33 ;  /* 0x0000002100117c82 */ /* 0x000fe20008000000 */
[----:B------:R-:W-:Y:S01]  /*2530*/  UIADD3 UR23, UPT, UPT, UR23, 0x1, URZ ;  /* 0x0000000117177890 */ /* 0x000fe2000fffe0ff */
[----:B------:R-:W-:Y:S04]  /*2540*/  UMOV UR52, UR40 ;  /* 0x0000002800347c82 */ /* 0x000fe80008000000 */
[----:B------:R-:W-:Y:S01]  /*2550*/  IMAD.U32 R3, RZ, RZ, UR18 ;  /* 0x00000012ff037e24 */ /* 0x000fe2000f8e00ff */
[----:B------:R-:W-:Y:S01]  /*2560*/  UMOV UR18, UR10 ;  /* 0x0000000a00127c82 */ /* 0x000fe20008000000 */
[----:B------:R-:W-:Y:S03]  /*2570*/  UISETP.NE.AND UP0, UPT, UR23, UR8, UPT ;  /* 0x000000081700728c */ /* 0x000fe6000bf05270 */
[----:B------:R-:W-:Y:S04]  /*2580*/  @P0 PRMT R3, R4, 0x5410, R3 ;  /* 0x0000541004030816 */ /* 0x000fe80000000003 */
[----:B------:R-:W-:Y:S11]  /*2590*/  @P0 R2UR UR31, R3 ;  /* 0x00000000031f02ca */ /* 0x000ff600000e0000 */
[----:B------:R-:W-:Y:S02]  /*25a0*/  @!UPT UIADD3 URZ, UPT, UPT, URZ, URZ, URZ ;  /* 0x000000fffffff290 */ /* 0x000fe4000fffe0ff */
[----:B------:R1:W-:Y:S02]  /*25b0*/  UTMALDG.4D.IM2COL.MULTICAST [UR16], [UR28], UR31 ;  /* 0x000000101c0073b4 */ /* 0x0003e4000805881f */
[----:B-1----:R-:W-:Y:S05]  /*25c0*/  BRA.U UP0, `(.L_x_36) ;  /* 0xfffffff900f47547 */ /* 0x002fea000b83ffff */
.L_x_30:
[----:B------:R-:W-:Y:S01]  /*25d0*/  SHF.L.U32 R3, R11, 0x1f, RZ ;  /* 0x0000001f0b037819 */ /* 0x000fe200000006ff */
[----:B------:R-:W-:-:S03]  /*25e0*/  NOP ;  /* 0x0000000000007918 */ /* 0x000fc60000000000 */
[----:B------:R-:W2:Y:S02]  /*25f0*/  SYNCS.PHASECHK.TRANS64.TRYWAIT P0, [UR37+0x140], R3 ;  /* 0x00014003ff0075a7 */ /* 0x000ea40008001125 */
[----:B--2---:R-:W-:Y:S05]  /*2600*/  @!P0 BRA `(.L_x_37) ;  /* 0x0000005c00c48947 */ /* 0x004fea0003800000 */
.L_x_122:
[----:B------:R-:W2:Y:S01]  /*2610*/  LDS.128 R4, [UR37+0x180] ;  /* 0x00018025ff047984 */ /* 0x000ea20008000c00 */
[----:B------:R-:W-:Y:S01]  /*2620*/  UIADD3 UR4, UPT, UPT, UR37, 0x148, URZ ;  /* 0x0000014825047890 */ /* 0x000fe2000fffe0ff */
[----:B---34-:R-:W-:Y:S01]  /*2630*/  ISETP.GE.AND P1, PT, R40, 0x1, PT ;  /* 0x000000012800780c */ /* 0x018fe20003f26270 */
[----:B------:R-:W-:Y:S01]  /*2640*/  @!PT LDS RZ, [RZ] ;  /* 0x00000000fffff984 */ /* 0x000fe20000000800 */
[----:B------:R-:W-:Y:S01]  /*2650*/  @!PT LDS RZ, [RZ] ;  /* 0x00000000fffff984 */ /* 0x000fe20000000800 */
[----:B------:R-:W-:Y:S01]  /*2660*/  @!PT LDS RZ, [RZ] ;  /* 0x00000000fffff984 */ /* 0x000fe20000000800 */
[----:B------:R-:W-:Y:S01]  /*2670*/  @!PT LDS RZ, [RZ] ;  /* 0x00000000fffff984 */ /* 0x000fe20000000800 */
[----:B------:R3:W-:Y:S06]  /*2680*/  MEMBAR.ALL.CTA ;  /* 0x0000000000007992 */ /* 0x0007ec0000008000 */
[----:B---3--:R-:W3:Y:S01]  /*2690*/  FENCE.VIEW.ASYNC.S ;  /* 0x00000000000073c6 */ /* 0x008ee20000000000 */
[----:B------:R-:W-:-:S09]  /*26a0*/  UPRMT UR4, URZ, 0x654, UR4 ;  /* 0x00000654ff047896 */ /* 0x000fd20008000004 */
[----:B---3--:R-:W-:Y:S01]  /*26b0*/  SYNCS.ARRIVE.TRANS64.RED.A1T0 RZ, [UR4], RZ ;  /* 0x000000ffffff79a7 */ /* 0x008fe20008100404 */
[----:B--2---:R-:W-:-:S13]  /*26c0*/  LOP3.LUT P0, RZ, R6, 0x1, RZ, 0xc0, !PT ;  /* 0x0000000106ff7812 */ /* 0x004fda000780c0ff */
[----:B------:R-:W-:Y:S02]  /*26d0*/  @P0 MOV R10, R4 ;  /* 0x00000004000a0202 */ /* 0x000fe40000000f00 */
[----:B------:R-:W-:Y:S01]  /*26e0*/  @P0 LOP3.LUT R8, R5, 0xffff, RZ, 0xc0, !PT ;  /* 0x0000ffff05080812 */ /* 0x000fe200078ec0ff */
[----:B------:R-:W-:Y:S06]  /*26f0*/  @!P1 BRA `(.L_x_38) ;  /* 0x0000000000b89947 */ /* 0x000fec0003800000 */
[----:B------:R-:W2:Y:S01]  /*2700*/  LDC.64 R4, c[0x0][0xb18] ;  /* 0x0002c600ff047b82 */ /* 0x000ea20000000a00 */
[----:B------:R-:W-:-:S07]  /*2710*/  ISETP.NE.AND P3, PT, R40, 0x1, PT ;  /* 0x000000012800780c */ /* 0x000fce0003f65270 */
[----:B------:R-:W3:Y:S08]  /*2720*/  LDC.64 R6, c[0x0][0xb10] ;  /* 0x0002c400ff067b82 */ /* 0x000ef00000000a00 */
[----:B------:R-:W4:Y:S08]  /*2730*/  LDC R14, c[0x0][0xb20] ;  /* 0x0002c800ff0e7b82 */ /* 0x000f300000000800 */
[----:B------:R-:W4:Y:S01]  /*2740*/  LDC R15, c[0x0][0xb0c] ;  /* 0x0002c300ff0f7b82 */ /* 0x000f220000000800 */
[----:B--2---:R-:W-:Y:S01]  /*2750*/  IMAD.HI.U32 R17, R0, R5, RZ ;  /* 0x0000000500117227 */ /* 0x004fe200078e00ff */
[----:B------:R-:W-:-:S03]  /*2760*/  ISETP.NE.AND P1, PT, R4, 0x1, PT ;  /* 0x000000010400780c */ /* 0x000fc60003f25270 */
[----:B------:R-:W-:-:S03]  /*2770*/  IMAD.HI.U32 R5, R8, R5, RZ ;  /* 0x0000000508057227 */ /* 0x000fc600078e00ff */
[----:B-1----:R-:W1:Y:S01]  /*2780*/  LDC.64 R2, c[0x0][0xb28] ;  /* 0x0002ca00ff027b82 */ /* 0x002e620000000a00 */
[----:B---3--:R-:W-:-:S04]  /*2790*/  IMAD.HI.U32 R18, R9, R6, RZ ;  /* 0x0000000609127227 */ /* 0x008fc800078e00ff */
[----:B------:R-:W-:Y:S01]  /*27a0*/  IMAD.HI.U32 R19, R10, R6, RZ ;  /* 0x000000060a137227 */ /* 0x000fe200078e00ff */
[----:B------:R-:W-:Y:S02]  /*27b0*/  SHF.R.U32.HI R18, RZ, R7, R18 ;  /* 0x00000007ff127219 */ /* 0x000fe40000011612 */
[-C--:B----4-:R-:W-:Y:S02]  /*27c0*/  SHF.R.U32.HI R17, RZ, R14.reuse, R17 ;  /* 0x0000000eff117219 */ /* 0x090fe40000011611 */
[----:B------:R-:W-:Y:S02]  /*27d0*/  SHF.R.U32.HI R5, RZ, R14, R5 ;  /* 0x0000000eff057219 */ /* 0x000fe40000011605 */
[----:B------:R-:W-:Y:S02]  /*27e0*/  SEL R17, R0, R17, !P1 ;  /* 0x0000001100117207 */ /* 0x000fe40004800000 */
[----:B------:R-:W-:Y:S02]  /*27f0*/  SHF.R.U32.HI R19, RZ, R7, R19 ;  /* 0x00000007ff137219 */ /* 0x000fe40000011613 */
[----:B------:R-:W-:-:S02]  /*2800*/  ISETP.NE.AND P2, PT, R15, 0x1, PT ;  /* 0x000000010f00780c */ /* 0x000fc40003f45270 */
[----:B------:R-:W-:Y:S02]  /*2810*/  SEL R5, R8, R5, !P1 ;  /* 0x0000000508057207 */ /* 0x000fe40004800000 */
[----:B------:R-:W-:Y:S02]  /*2820*/  SEL R18, R9, R18, !P2 ;  /* 0x0000001209127207 */ /* 0x000fe40005000000 */
[----:B------:R-:W-:Y:S01]  /*2830*/  SEL R19, R10, R19, !P2 ;  /* 0x000000130a137207 */ /* 0x000fe20005000000 */
[----:B-1----:R-:W-:-:S04]  /*2840*/  IMAD.HI.U32 R16, R17, R2, RZ ;  /* 0x0000000211107227 */ /* 0x002fc800078e00ff */
        /* <DEDUP_REMOVED lines=10> */
[----:B------:R-:W-:-:S04]  /*28f0*/  @!P1 IMAD.HI.U32 R7, R19, R2, RZ ;  /* 0x0000000213079227 */ /* 0x000fc800078e00ff */
[----:B------:R-:W-:Y:S01]  /*2900*/  IMAD.MOV R2, RZ, RZ, -R6 ;  /* 0x000000ffff027224 */ /* 0x000fe200078e0a06 */
[----:B------:R-:W-:Y:S02]  /*2910*/  @!P1 SHF.R.U32.HI R3, RZ, R3, R7 ;  /* 0x00000003ff039219 */ /* 0x000fe40000011607 */
[----:B------:R-:W-:Y:S01]  /*2920*/  IADD3 R7, PT, PT, -R5, RZ, RZ ;  /* 0x000000ff05077210 */ /* 0x000fe20007ffe1ff */
[----:B------:R-:W-:Y:S01]  /*2930*/  IMAD R2, R40, R2, R5 ;  /* 0x0000000228027224 */ /* 0x000fe200078e0205 */
        /* <DEDUP_REMOVED lines=10> */
.L_x_38:
[----:B------:R-:W2:Y:S02]  /*29e0*/  LDCU UR4, c[0x0][0xb30] ;  /* 0x00016600ff0477ac */ /* 0x000ea40008000800 */
[----:B--2---:R-:W-:-:S09]  /*29f0*/  UISETP.NE.AND UP0, UPT, UR4, 0x1, UPT ;  /* 0x000000010400788c */ /* 0x004fd2000bf05270 */
[----:B------:R-:W-:Y:S05]  /*2a00*/  BRA.U UP0, `(.L_x_39) ;  /* 0x0000000100407547 */ /* 0x000fea000b800000 */
[----:B------:R-:W2:Y:S08]  /*2a10*/  LDC.64 R4, c[0x0][0xb10] ;  /* 0x0002c400ff047b82 */ /* 0x000eb00000000a00 */
[----:B-1----:R-:W1:Y:S08]  /*2a20*/  LDC.64 R2, c[0x0][0xb18] ;  /* 0x0002c600ff027b82 */ /* 0x002e700000000a00 */
[----:B------:R-:W3:Y:S08]  /*2a30*/  LDC R6, c[0x0][0xb20] ;  /* 0x0002c800ff067b82 */ /* 0x000ef00000000800 */
[----:B------:R-:W4:Y:S01]  /*2a40*/  LDC R7, c[0x0][0xb0c] ;  /* 0x0002c300ff077b82 */ /* 0x000f220000000800 */
[----:B--2---:R-:W-:-:S05]  /*2a50*/  IMAD.HI.U32 R4, R10, R4, RZ ;  /* 0x000000040a047227 */ /* 0x004fca00078e00ff */
[----:B------:R-:W-:Y:S01]  /*2a60*/  SHF.R.U32.HI R4, RZ, R5, R4 ;  /* 0x00000005ff047219 */ /* 0x000fe20000011604 */
[----:B-1----:R-:W-:Y:S01]  /*2a70*/  IMAD.HI.U32 R3, R8, R3, RZ ;  /* 0x0000000308037227 */ /* 0x002fe200078e00ff */
[----:B------:R-:W-:-:S04]  /*2a80*/  ISETP.NE.AND P1, PT, R2, 0x1, PT ;  /* 0x000000010200780c */ /* 0x000fc80003f25270 */
[----:B---3--:R-:W-:-:S04]  /*2a90*/  SHF.R.U32.HI R3, RZ, R6, R3 ;  /* 0x00000006ff037219 */ /* 0x008fc80000011603 */
[----:B------:R-:W-:Y:S02]  /*2aa0*/  SEL R3, R8, R3, !P1 ;  /* 0x0000000308037207 */ /* 0x000fe40004800000 */
[----:B----4-:R-:W-:-:S04]  /*2ab0*/  ISETP.NE.AND P2, PT, R7, 0x1, PT ;  /* 0x000000010700780c */ /* 0x010fc80003f45270 */
[----:B------:R-:W-:-:S05]  /*2ac0*/  SEL R4, R10, R4, !P2 ;  /* 0x000000040a047207 */ /* 0x000fca0005000000 */
[----:B------:R-:W-:Y:S02]  /*2ad0*/  IMAD.IADD R5, R3, 0x1, -R4 ;  /* 0x0000000103057824 */ /* 0x000fe400078e0a04 */
[----:B------:R-:W-:Y:S02]  /*2ae0*/  IMAD.IADD R3, R4, 0x1, -R3 ;  /* 0x0000000104037824 */ /* 0x000fe400078e0a03 */
[----:B------:R-:W-:Y:S02]  /*2af0*/  IMAD R10, R5, R7, R10 ;  /* 0x00000007050a7224 */ /* 0x000fe400078e020a */
[----:B------:R-:W-:-:S07]  /*2b00*/  IMAD R8, R3, R2, R8 ;  /* 0x0000000203087224 */ /* 0x000fce00078e0208 */
.L_x_39:
[----:B------:R-:W-:Y:S01]  /*2b10*/  PLOP3.LUT P4, PT, PT, PT, PT, 0x80, 0x8 ;  /* 0x000000000008781c */ /* 0x000fe20003f8f070 */
[----:B------:R-:W-:Y:S01]  /*2b20*/  IMAD.IADD R15, R10, 0x1, R97 ;  /* 0x000000010a0f7824 */ /* 0x000fe200078e0261 */
[----:B------:R-:W-:Y:S01]  /*2b30*/  LOP3.LUT R11, R11, 0x1, RZ, 0x3c, !PT ;  /* 0x000000010b0b7812 */ /* 0x000fe200078e3cff */
[----:B------:R-:W-:Y:S01]  /*2b40*/  IMAD.IADD R14, R8, 0x1, R96 ;  /* 0x00000001080e7824 */ /* 0x000fe200078e0260 */
[----:B------:R-:W-:Y:S09]  /*2b50*/  @P0 BRA `(.L_x_40) ;  /* 0xffffffec00080947 */ /* 0x000ff2000383ffff */
[----:B------:R-:W-:Y:S01]  /*2b60*/  UIADD3 UR37, UPT, UPT, UR37, 0x88, URZ ;  /* 0x0000008825257890 */ /* 0x000fe2000fffe0ff */
[----:B-1----:R-:W-:-:S03]  /*2b70*/  SHF.L.U32 R2, R12, 0x1f, RZ ;  /* 0x0000001f0c027819 */ /* 0x002fc600000006ff */
[----:B------:R-:W-:-:S09]  /*2b80*/  ULEA UR4, UR40, UR37, 0x3 ;  /* 0x0000002528047291 */ /* 0x000fd2000f8e18ff */
[----:B------:R-:W1:Y:S02]  /*2b90*/  SYNCS.PHASECHK.TRANS64.TRYWAIT P0, [UR4], R2 ;  /* 0x00000002ff0075a7 */ /* 0x000e640008001104 */
[----:B-1----:R-:W-:Y:S05]  /*2ba0*/  @!P0 BRA `(.L_x_41) ;  /* 0x0000005800748947 */ /* 0x002fea0003800000 */
.L_x_124:
[----:B------:R-:W-:-:S04]  /*2bb0*/  UIADD3 UR5, UPT, UPT, UR40, 0x1, URZ ;  /* 0x0000000128057890 */ /* 0x000fc8000fffe0ff */
[----:B------:R-:W-:-:S04]  /*2bc0*/  UISETP.NE.AND UP0, UPT, UR5, 0x11, UPT ;  /* 0x000000110500788c */ /* 0x000fc8000bf05270 */
[----:B------:R-:W-:Y:S02]  /*2bd0*/  USEL UR6, URZ, 0x1, UP0 ;  /* 0x00000001ff067887 */ /* 0x000fe40008000000 */
[----:B------:R-:W-:-:S04]  /*2be0*/  USEL UR5, UR5, URZ, UP0 ;  /* 0x000000ff05057287 */ /* 0x000fc80008000000 */
[----:B------:R-:W-:Y:S01]  /*2bf0*/  ULEA UR4, UR5, UR37, 0x3 ;  /* 0x0000002505047291 */ /* 0x000fe2000f8e18ff */
[----:B-1----:R-:W-:-:S04]  /*2c00*/  LOP3.LUT R2, R12, UR6, RZ, 0x3c, !PT ;  /* 0x000000060c027c12 */ /* 0x002fc8000f8e3cff */
[----:B------:R-:W-:-:S04]  /*2c10*/  SHF.L.U32 R3, R2, 0x1f, RZ ;  /* 0x0000001f02037819 */ /* 0x000fc800000006ff */
[----:B------:R-:W1:Y:S02]  /*2c20*/  SYNCS.PHASECHK.TRANS64.TRYWAIT P0, [UR4], R3 ;  /* 0x00000003ff0075a7 */ /* 0x000e640008001104 */
[----:B-1----:R-:W-:Y:S05]  /*2c30*/  @!P0 BRA `(.L_x_42) ;  /* 0x0000005800688947 */ /* 0x002fea0003800000 */
.L_x_126:
[----:B------:R-:W-:-:S04]  /*2c40*/  UIADD3 UR5, UPT, UPT, UR5, 0x1, URZ ;  /* 0x0000000105057890 */ /* 0x000fc8000fffe0ff */
[----:B------:R-:W-:-:S04]  /*2c50*/  UISETP.NE.AND UP0, UPT, UR5, 0x11, UPT ;  /* 0x000000110500788c */ /* 0x000fc8000bf05270 */
[----:B------:R-:W-:Y:S02]  /*2c60*/  USEL UR6, URZ, 0x1, UP0 ;  /* 0x00000001ff067887 */ /* 0x000fe40008000000 */
[----:B------:R-:W-:-:S04]  /*2c70*/  USEL UR5, UR5, URZ, UP0 ;  /* 0x000000ff05057287 */ /* 0x000fc80008000000 */
[----:B------:R-:W-:Y:S01]  /*2c80*/  ULEA UR4, UR5, UR37, 0x3 ;  /* 0x0000002505047291 */ /* 0x000fe2000f8e18ff */
[----:B------:R-:W-:-:S04]  /*2c90*/  LOP3.LUT R2, R2, UR6, RZ, 0x3c, !PT ;  /* 0x0000000602027c12 */ /* 0x000fc8000f8e3cff */
[----:B-1----:R-:W-:-:S04]  /*2ca0*/  SHF.L.U32 R3, R2, 0x1f, RZ ;  /* 0x0000001f02037819 */ /* 0x002fc800000006ff */
[----:B------:R-:W1:Y:S02]  /*2cb0*/  SYNCS.PHASECHK.TRANS64.TRYWAIT P0, [UR4], R3 ;  /* 0x00000003ff0075a7 */ /* 0x000e640008001104 */
[----:B-1----:R-:W-:Y:S05]  /*2cc0*/  @!P0 BRA `(.L_x_43) ;  /* 0x00000058005c8947 */ /* 0x002fea0003800000 */
.L_x_128:
        /* <DEDUP_REMOVED lines=9> */
.L_x_130:
        /* <DEDUP_REMOVED lines=9> */
.L_x_132:
        /* <DEDUP_REMOVED lines=9> */
.L_x_134:
        /* <DEDUP_REMOVED lines=9> */
.L_x_136:
        /* <DEDUP_REMOVED lines=9> */
.L_x_138:
        /* <DEDUP_REMOVED lines=9> */
.L_x_140:
        /* <DEDUP_REMOVED lines=9> */
.L_x_142:
        /* <DEDUP_REMOVED lines=9> */
.L_x_144:
        /* <DEDUP_REMOVED lines=9> */
.L_x_146:
        /* <DEDUP_REMOVED lines=9> */
.L_x_148:
        /* <DEDUP_REMOVED lines=9> */
.L_x_150:
        /* <DEDUP_REMOVED lines=9> */
.L_x_152:
        /* <DEDUP_REMOVED lines=9> */
.L_x_154:
[----:B------:R-:W-:-:S04]  /*3420*/  UIADD3 UR5, UPT, UPT, UR5, 0x1, URZ ;  /* 0x0000000105057890 */ /* 0x000fc8000fffe0ff */
[----:B------:R-:W-:-:S04]  /*3430*/  UISETP.NE.AND UP0, UPT, UR5, 0x11, UPT ;  /* 0x000000110500788c */ /* 0x000fc8000bf05270 */
[----:B------:R-:W-:Y:S02]  /*3440*/  USEL UR4, URZ, 0x1, UP0 ;  /* 0x00000001ff047887 */ /* 0x000fe40008000000 */
[----:B------:R-:W-:-:S04]  /*3450*/  USEL UR5, UR5, URZ, UP0 ;  /* 0x000000ff05057287 */ /* 0x000fc80008000000 */
[----:B------:R-:W-:Y:S01]  /*3460*/  ULEA UR5, UR5, UR37, 0x3 ;  /* 0x0000002505057291 */ /* 0x000fe2000f8e18ff */
[----:B------:R-:W-:-:S04]  /*3470*/  LOP3.LUT R2, R2, UR4, RZ, 0x3c, !PT ;  /* 0x0000000402027c12 */ /* 0x000fc8000f8e3cff */
[----:B------:R-:W-:Y:S01]  /*3480*/  SHF.L.U32 R2, R2, 0x1f, RZ ;  /* 0x0000001f02027819 */ /* 0x000fe200000006ff */
[----:B-1----:R-:W-:-:S07]  /*3490*/  IMAD.U32 R0, RZ, RZ, UR5 ;  /* 0x00000005ff007e24 */ /* 0x002fce000f8e00ff */
.L_x_57:
[----:B-1----:R1:W2:Y:S02]  /*34a0*/  SYNCS.PHASECHK.TRANS64.TRYWAIT P0, [R0+URZ], R2 ;  /* 0x00000002000075a7 */ /* 0x0022a400080011ff */
[----:B--2---:R-:W-:Y:S05]  /*34b0*/  @!P0 NANOSLEEP.SYNCS 0x989680 ;  /* 0x009896800000895d */ /* 0x004fea0003900000 */
[----:B------:R-:W2:Y:S02]  /*34c0*/  @!P0 SYNCS.PHASECHK.TRANS64 P0, [R0+URZ], R2 ;  /* 0x00000002000085a7 */ /* 0x000ea400080010ff */
[----:B--2---:R-:W-:Y:S05]  /*34d0*/  @P0 EXIT ;  /* 0x000000000000094d */ /* 0x004fea0003800000 */
[----:B------:R-:W-:Y:S05]  /*34e0*/  BRA `(.L_x_57) ;  /* 0xfffffffc00ec7947 */ /* 0x000fea000383ffff */
.L_x_22:
[----:B------:R-:W-:-:S04]  /*34f0*/  UISETP.NE.AND UP1, UPT, UR48, URZ, UPT ;  /* 0x000000ff3000728c */ /* 0x000fc8000bf25270 */
[----:B------:R-:W-:-:S09]  /*3500*/  UISETP.NE.OR UP1, UPT, UR4, 0x1, UP1 ;  /* 0x000000010400788c */ /* 0x000fd20008f25670 */
[----:B------:R-:W-:Y:S05]  /*3510*/  BRA.U UP1, `(.L_x_58) ;  /* 0x0000000101b07547 */ /* 0x000fea000b800000 */
[----:B------:R-:W-:Y:S01]  /*3520*/  UMOV UR4, 0x400 ;  /* 0x0000040000047882 */ /* 0x000fe20000000000 */
[----:B------:R-:W-:Y:S01]  /*3530*/  HFMA2 R2, -RZ, RZ, 0, 5.9604644775390625e-08 ;  /* 0x00000001ff027431 */ /* 0x000fe200000001ff */
[----:B------:R-:W-:Y:S01]  /*3540*/  ULEA UR48, UR48, UR4, 0x18 ;  /* 0x0000000430307291 */ /* 0x000fe2000f8ec0ff */
[----:B------:R-:W-:Y:S01]  /*3550*/  ISETP.GE.U32.AND P0, PT, R8, 0x2, PT ;  /* 0x000000020800780c */ /* 0x000fe20003f06070 */
[----:B------:R-:W-:Y:S02]  /*3560*/  IMAD.MOV.U32 R3, RZ, RZ, RZ ;  /* 0x000000ffff037224 */ /* 0x000fe400078e00ff */
[----:B------:R-:W-:Y:S02]  /*3570*/  UIADD3 UR6, UPT, UPT, UR48, 0x148, URZ ;  /* 0x0000014830067890 */ /* 0x000fe4000fffe0ff */
[----:B------:R-:W-:Y:S02]  /*3580*/  UIADD3 UR7, UPT, UPT, UR48, 0x140, URZ ;  /* 0x0000014030077890 */ /* 0x000fe4000fffe0ff */
[----:B------:R-:W-:-:S12]  /*3590*/  UPRMT UR6, URZ, 0x654, UR6 ;  /* 0x00000654ff067896 */ /* 0x000fd80008000006 */
.L_x_61:
[----:B------:R-:W-:Y:S01]  /*35a0*/  SHF.L.U32 R6, R2, 0x1f, RZ ;  /* 0x0000001f02067819 */ /* 0x000fe200000006ff */
[----:B------:R-:W-:Y:S02]  /*35b0*/  IMAD.U32 R4, RZ, RZ, UR7 ;  /* 0x00000007ff047e24 */ /* 0x000fe4000f8e00ff */
[----:B------:R-:W-:Y:S01]  /*35c0*/  @!P0 IMAD.MOV.U32 R5, RZ, RZ, 0x10 ;  /* 0x00000010ff058424 */ /* 0x000fe200078e00ff */
[----:B------:R-:W2:Y:S02]  /*35d0*/  SYNCS.PHASECHK.TRANS64.TRYWAIT P1, [UR48+0x148], R6 ;  /* 0x00014806ff0075a7 */ /* 0x000ea40008021130 */
[----:B------:R-:W-:-:S04]  /*35e0*/  PRMT R4, R8, 0x654, R4 ;  /* 0x0000065408047816 */ /* 0x000fc80000000004 */
[----:B------:R-:W-:Y:S01]  /*35f0*/  SEL R0, R4, R0, !P0 ;  /* 0x0000000004007207 */ /* 0x000fe20004000000 */
[----:B--2---:R-:W-:Y:S06]  /*3600*/  @!P1 BRA `(.L_x_59) ;  /* 0x00000054005c9947 */ /* 0x004fec0003800000 */
.L_x_156:
[----:B------:R-:W-:Y:S01]  /*3610*/  UIADD3 UR4, UPT, UPT, UR48, 0x180, URZ ;  /* 0x0000018030047890 */ /* 0x000fe2000fffe0ff */
[----:B------:R3:W-:Y:S01]  /*3620*/  @!P0 SYNCS.ARRIVE.TRANS64.RED RZ, [R0+URZ], R5 ;  /* 0x0000000500ff89a7 */ /* 0x0007e200080004ff */
[----:B------:R-:W-:Y:S01]  /*3630*/  UIADD3 UR5, UPT, UPT, UR48, 0x140, URZ ;  /* 0x0000014030057890 */ /* 0x000fe2000fffe0ff */
[----:B------:R-:W-:-:S08]  /*3640*/  LOP3.LUT R2, R2, 0x1, RZ, 0x3c, !PT ;  /* 0x0000000102027812 */ /* 0x000fd000078e3cff */
[----:B------:R-:W-:Y:S06]  /*3650*/  UGETNEXTWORKID.BROADCAST [UR4], [UR5] ;  /* 0x00000000040073ca */ /* 0x000fec0008000100 */
[----:B---3--:R-:W-:-:S04]  /*3660*/  SHF.L.U32 R5, R3, 0x1f, RZ ;  /* 0x0000001f03057819 */ /* 0x008fc800000006ff */
[----:B------:R-:W3:Y:S02]  /*3670*/  SYNCS.PHASECHK.TRANS64.TRYWAIT P1, [UR48+0x140], R5 ;  /* 0x00014005ff0075a7 */ /* 0x000ee40008021130 */
[----:B---3--:R-:W-:Y:S05]  /*3680*/  @!P1 BRA `(.L_x_60) ;  /* 0x0000005400549947 */ /* 0x008fea0003800000 */
.L_x_158:
[----:B--2---:R-:W2:Y:S01]  /*3690*/  LDS.128 R4, [UR48+0x180] ;  /* 0x00018030ff047984 */ /* 0x004ea20008000c00 */
[----:B------:R-:W-:Y:S01]  /*36a0*/  LOP3.LUT R3, R3, 0x1, RZ, 0x3c, !PT ;  /* 0x0000000103037812 */ /* 0x000fe200078e3cff */
[----:B------:R-:W-:Y:S01]  /*36b0*/  @!PT LDS RZ, [RZ] ;  /* 0x00000000fffff984 */ /* 0x000fe20000000800 */
[----:B------:R-:W-:Y:S01]  /*36c0*/  @!PT LDS RZ, [RZ] ;  /* 0x00000000fffff984 */ /* 0x000fe20000000800 */
[----:B------:R-:W-:Y:S01]  /*36d0*/  @!PT LDS RZ, [RZ] ;  /* 0x00000000fffff984 */ /* 0x000fe20000000800 */
[----:B------:R-:W-:Y:S01]  /*36e0*/  @!PT LDS RZ, [RZ] ;  /* 0x00000000fffff984 */ /* 0x000fe20000000800 */
[----:B------:R3:W-:Y:S06]  /*36f0*/  MEMBAR.ALL.CTA ;  /* 0x0000000000007992 */ /* 0x0007ec0000008000 */
[----:B---3--:R-:W3:Y:S02]  /*3700*/  FENCE.VIEW.ASYNC.S ;  /* 0x00000000000073c6 */ /* 0x008ee40000000000 */
[----:B---3--:R-:W-:Y:S01]  /*3710*/  SYNCS.ARRIVE.TRANS64.RED.A1T0 RZ, [UR6], RZ ;  /* 0x000000ffffff79a7 */ /* 0x008fe20008100406 */
[----:B--2---:R-:W-:-:S13]  /*3720*/  LOP3.LUT P1, RZ, R6, 0x1, RZ, 0xc0, !PT ;  /* 0x0000000106ff7812 */ /* 0x004fda000782c0ff */
[----:B------:R-:W-:Y:S05]  /*3730*/  @P1 BRA `(.L_x_61) ;  /* 0xfffffffc00981947 */ /* 0x000fea000383ffff */
[----:B------:R-:W-:-:S04]  /*3740*/  SHF.L.U32 R0, R2, 0x1f, RZ ;  /* 0x0000001f02007819 */ /* 0x000fc800000006ff */
[----:B------:R-:W2:Y:S02]  /*3750*/  SYNCS.PHASECHK.TRANS64 P0, [UR48+0x148], R0 ;  /* 0x00014800ff0075a7 */ /* 0x000ea40008001030 */
[----:B-12---:R-:W-:Y:S05]  /*3760*/  @P0 EXIT ;  /* 0x000000000000094d */ /* 0x006fea0003800000 */
[----:B------:R-:W-:-:S07]  /*3770*/  MOV R0, UR48 ;  /* 0x0000003000007c02 */ /* 0x000fce0008000f00 */
.L_x_62:
[----:B-1----:R-:W-:-:S04]  /*3780*/  SHF.L.U32 R3, R2, 0x1f, RZ ;  /* 0x0000001f02037819 */ /* 0x002fc800000006ff */
[----:B------:R1:W2:Y:S03]  /*3790*/  SYNCS.PHASECHK.TRANS64.TRYWAIT P0, [R0+URZ+0x148], R3 ;  /* 0x00014803000075a7 */ /* 0x0002a600080011ff */
[----:B--2---:R-:W-:Y:S05]  /*37a0*/  @!P0 NANOSLEEP.SYNCS 0x989680 ;  /* 0x009896800000895d */ /* 0x004fea0003900000 */
[----:B------:R-:W2:Y:S02]  /*37b0*/  @!P0 SYNCS.PHASECHK.TRANS64 P0, [R0+URZ+0x148], R3 ;  /* 0x00014803000085a7 */ /* 0x000ea400080010ff */
[----:B--2---:R-:W-:Y:S05]  /*37c0*/  @P0 EXIT ;  /* 0x000000000000094d */ /* 0x004fea0003800000 */
[----:B------:R-:W-:Y:S05]  /*37d0*/  BRA `(.L_x_62) ;  /* 0xfffffffc00e87947 */ /* 0x000fea000383ffff */
.L_x_58:
[----:B------:R-:W-:Y:S05]  /*37e0*/  BRA.U UP4, `(.L_x_63) ;  /* 0x0000000d04447547 */ /* 0x000fea000b800000 */
[----:B------:R-:W-:Y:S01]  /*37f0*/  UMOV UR4, 0x40 ;  /* 0x0000004000047882 */ /* 0x000fe20000000000 */
[----:B------:R-:W-:Y:S01]  /*3800*/  NOP ;  /* 0x0000000000007918 */ /* 0x000fe20000000000 */
[----:B------:R-:W-:Y:S01]  /*3810*/  ULEA UR4, UR48, UR4, 0x18 ;  /* 0x0000000430047291 */ /* 0x000fe2000f8ec0ff */
[----:B------:R-:W-:Y:S02]  /*3820*/  UMOV UR5, 0x400 ;  /* 0x0000040000057882 */ /* 0x000fe40000000000 */
[----:B------:R-:W-:-:S06]  /*3830*/  ULEA UR48, UR48, UR5, 0x18 ;  /* 0x0000000530307291 */ /* 0x000fcc000f8ec0ff */
[----:B------:R-:W2:Y:S02]  /*3840*/  LDS.U8 R2, [UR4+0x1c] ;  /* 0x00001c04ff027984 */ /* 0x000ea40008000000 */
[----:B--2---:R-:W-:-:S13]  /*3850*/  ISETP.NE.AND P0, PT, R2, RZ, PT ;  /* 0x000000ff0200720c */ /* 0x004fda0003f05270 */
[----:B------:R-:W-:Y:S05]  /*3860*/  @P0 BRA `(.L_x_64) ;  /* 0x0000000000580947 */ /* 0x000fea0003800000 */
[----:B------:R-:W-:-:S13]  /*3870*/  ELECT P0, URZ, PT ;  /* 0x0000000000ff782f */ /* 0x000fda0003800000 */
[----:B------:R-:W-:Y:S05]  /*3880*/  @!P0 BRA `(.L_x_65) ;  /* 0x0000000000608947 */ /* 0x000fea0003800000 */
[----:B------:R-:W-:Y:S01]  /*3890*/  UMOV UR5, 0x10 ;  /* 0x0000001000057882 */ /* 0x000fe20000000000 */
[----:B------:R-:W-:Y:S01]  /*38a0*/  HFMA2 R2, -RZ, RZ, 0, 5.9604644775390625e-08 ;  /* 0x00000001ff027431 */ /* 0x000fe200000001ff */
[----:B------:R-:W-:-:S03]  /*38b0*/  MOV R3, 0xffff ;  /* 0x0000ffff00037802 */ /* 0x000fc60000000f00 */
[----:B------:R-:W-:Y:S04]  /*38c0*/  DEPBAR.LE SB2, 0x36 ;  /* 0x0000ad800000791a */ /* 0x000fe80000000000 */
[----:B------:R-:W2:Y:S02]  /*38d0*/  UTCATOMSWS.FIND_AND_SET.ALIGN UP0, UR5, UR5 ;  /* 0x00000005000575e3 */ /* 0x000ea40008000800 */
[----:B--2---:R-:W-:Y:S01]  /*38e0*/  MOV R4, UR5 ;  /* 0x0000000500047c02 */ /* 0x004fe20008000f00 */
[----:B------:R-:W-:Y:S06]  /*38f0*/  BRA.U UP0, `(.L_x_66) ;  /* 0x0000000100187547 */ /* 0x000fec000b800000 */
.L_x_67:
[----:B------:R-:W-:Y:S05]  /*3900*/  NANOSLEEP 0x64 ;  /* 0x000000640000795d */ /* 0x000fea0003800000 */
[----:B------:R-:W-:-:S05]  /*3910*/  UMOV UR5, 0x10 ;  /* 0x0000001000057882 */ /* 0x000fca0000000000 */
[----:B------:R-:W-:Y:S04]  /*3920*/  DEPBAR.LE SB2, 0x36 ;  /* 0x0000ad800000791a */ /* 0x000fe80000000000 */
[----:B------:R-:W2:Y:S02]  /*3930*/  UTCATOMSWS.FIND_AND_SET.ALIGN UP0, UR5, UR5 ;  /* 0x00000005000575e3 */ /* 0x000ea40008000800 */
[----:B--2---:R-:W-:Y:S01]  /*3940*/  MOV R4, UR5 ;  /* 0x0000000500047c02 */ /* 0x004fe20008000f00 */
[----:B------:R-:W-:Y:S05]  /*3950*/  BRA.U !UP0, `(.L_x_67) ;  /* 0xfffffffd08e87547 */ /* 0x000fea000b83ffff */
.L_x_66:
[-C--:B------:R-:W-:Y:S02]  /*3960*/  SHF.L.U32 R3, R3, R4.reuse, RZ ;  /* 0x0000000403037219 */ /* 0x080fe400000006ff */
[----:B------:R-:W-:Y:S01]  /*3970*/  SHF.L.U32 R2, R2, R4, RZ ;  /* 0x0000000402027219 */ /* 0x000fe200000006ff */
[----:B------:R-:W-:Y:S02]  /*3980*/  IMAD.SHL.U32 R4, R4, 0x20, RZ ;  /* 0x0000002004047824 */ /* 0x000fe400078e00ff */
[----:B------:R2:W-:Y:S04]  /*3990*/  ATOMS.OR RZ, [UR4+0x14], R3 ;  /* 0x00001403ffff798c */ /* 0x0005e8000b000004 */
[----:B------:R2:W-:Y:S04]  /*39a0*/  ATOMS.OR RZ, [UR4+0x18], R2 ;  /* 0x00001802ffff798c */ /* 0x0005e8000b000004 */
[----:B------:R2:W-:Y:S01]  /*39b0*/  STS [UR48+0x190], R4 ;  /* 0x00019004ff007988 */ /* 0x0005e20008000830 */
[----:B------:R-:W-:Y:S05]  /*39c0*/  BRA `(.L_x_65) ;  /* 0x0000000000107947 */ /* 0x000fea0003800000 */
.L_x_64:
[----:B------:R-:W-:-:S05]  /*39d0*/  MOV R2, 0xffffffff ;  /* 0xffffffff00027802 */ /* 0x000fca0000000f00 */
[----:B------:R2:W-:Y:S02]  /*39e0*/  STS [UR48+0x190], R2 ;  /* 0x00019002ff007988 */ /* 0x0005e40008000830 */
[----:B--2---:R-:W-:Y:S02]  /*39f0*/  MOV R2, 0x3a10 ;  /* 0x00003a1000027802 */ /* 0x004fe40000000f00 */
[----:B-1---5:R-:W-:Y:S05]  /*3a00*/  CALL.REL.NOINC `($__internal_1_$__cuda_sm10x_tcgen05_guardrail_trap_phase_invalid_during_alloc) ;  /* 0x0000005400dc7944 */ /* 0x022fea0003c00000 */
.L_x_65:
[----:B------:R-:W-:Y:S05]  /*3a10*/  WARPSYNC.ALL ;  /* 0x0000000000007948 */ /* 0x000fea0003800000 */
[----:B------:R-:W3:Y:S01]  /*3a20*/  S2UR UR7, SR_CgaCtaId ;  /* 0x00000000000779c3 */ /* 0x000ee20000008800 */
[----:B------:R-:W-:Y:S01]  /*3a30*/  UMOV UR4, 0x400 ;  /* 0x0000040000047882 */ /* 0x000fe20000000000 */
[----:B------:R-:W-:-:S06]  /*3a40*/  NOP ;  /* 0x0000000000007918 */ /* 0x000fcc0000000000 */
[----:B------:R-:W-:Y:S06]  /*3a50*/  BAR.ARV 0x6, 0xa0 ;  /* 0x0182800000007b1d */ /* 0x000fec0000002000 */
[----:B------:R-:W4:Y:S01]  /*3a60*/  LDCU UR5, c[0x0][0x390] ;  /* 0x00007200ff0577ac */ /* 0x000f220008000800 */
[----:B------:R-:W-:Y:S01]  /*3a70*/  LOP3.LUT R0, R0, 0xffff, RZ, 0xc0, !PT ;  /* 0x0000ffff00007812 */ /* 0x000fe200078ec0ff */
[----:B------:R-:W-:Y:S02]  /*3a80*/  IMAD.MOV.U32 R9, RZ, RZ, 0x1 ;  /* 0x00000001ff097424 */ /* 0x000fe400078e00ff */
[----:B------:R-:W-:Y:S01]  /*3a90*/  IMAD.MOV.U32 R8, RZ, RZ, RZ ;  /* 0x000000ffff087224 */ /* 0x000fe200078e00ff */
[----:B------:R-:W-:Y:S01]  /*3aa0*/  R2UR UR10, R0 ;  /* 0x00000000000a72ca */ /* 0x000fe200000e0000 */
[----:B--2---:R-:W-:Y:S01]  /*3ab0*/  IMAD.MOV.U32 R3, RZ, RZ, RZ ;  /* 0x000000ffff037224 */ /* 0x004fe200078e00ff */
[----:B------:R-:W-:Y:S01]  /*3ac0*/  UMOV UR17, URZ ;  /* 0x000000ff00117c82 */ /* 0x000fe20008000000 */
[----:B------:R-:W-:Y:S01]  /*3ad0*/  UMOV UR16, URZ ;  /* 0x000000ff00107c82 */ /* 0x000fe20008000000 */
[----:B------:R-:W-:Y:S01]  /*3ae0*/  UMOV UR22, 0x0 ;  /* 0x0000000000167882 */ /* 0x000fe20000000000 */
[----:B---3--:R-:W-:Y:S01]  /*3af0*/  ULEA UR7, UR7, UR4, 0x18 ;  /* 0x0000000407077291 */ /* 0x008fe2000f8ec0ff */
[----:B------:R-:W2:Y:S03]  /*3b00*/  LDCU UR4, c[0x0][0x390] ;  /* 0x00007200ff0477ac */ /* 0x000ea60008000800 */
[----:B------:R-:W-:-:S02]  /*3b10*/  UIADD3 UR19, UPT, UPT, UR7, 0x4400, URZ ;  /* 0x0000440007137890 */ /* 0x000fc4000fffe0ff */
[----:B----4-:R-:W-:-:S03]  /*3b20*/  UIADD3 UR5, UPT, UPT, UR5, 0x3f, URZ ;  /* 0x0000003f05057890 */ /* 0x010fc6000fffe0ff */
[----:B------:R-:W3:Y:S01]  /*3b30*/  LDS R2, [UR7+0x190] ;  /* 0x00019007ff027984 */ /* 0x000ee20008000800 */
[----:B------:R-:W-:Y:S02]  /*3b40*/  UIADD3 UR18, UPT, UPT, UR7, 0x15400, URZ ;  /* 0x0001540007127890 */ /* 0x000fe4000fffe0ff */
[----:B------:R-:W-:Y:S02]  /*3b50*/  USHF.R.S32.HI UR6, URZ, 0x1f, UR5 ;  /* 0x0000001fff067899 */ /* 0x000fe40008011405 */
[----:B------:R-:W-:Y:S02]  /*3b60*/  USHF.R.U32.HI UR19, URZ, 0x4, UR19 ;  /* 0x00000004ff137899 */ /* 0x000fe40008011613 */
[----:B------:R-:W-:Y:S02]  /*3b70*/  ULEA.HI UR6, UR6, UR5, URZ, 0x6 ;  /* 0x0000000506067291 */ /* 0x000fe4000f8f30ff */
[----:B------:R-:W-:Y:S02]  /*3b80*/  UIADD3 UR5, UPT, UPT, UR7, 0x148, URZ ;  /* 0x0000014807057890 */ /* 0x000fe4000fffe0ff */
[----:B------:R-:W-:-:S02]  /*3b90*/  USHF.R.S32.HI UR6, URZ, 0x6, UR6 ;  /* 0x00000006ff067899 */ /* 0x000fc40008011406 */
[----:B------:R-:W-:Y:S02]  /*3ba0*/  USHF.R.U32.HI UR18, URZ, 0x4, UR18 ;  /* 0x00000004ff127899 */ /* 0x000fe40008011612 */
[----:B------:R-:W-:Y:S02]  /*3bb0*/  UISETP.LT.AND UP0, UPT, UR6, 0x1, UPT ;  /* 0x000000010600788c */ /* 0x000fe4000bf01270 */
[----:B------:R-:W-:Y:S02]  /*3bc0*/  UPRMT UR5, URZ, 0x654, UR5 ;  /* 0x00000654ff057896 */ /* 0x000fe40008000005 */
[----:B------:R-:W-:Y:S02]  /*3bd0*/  USEL UR11, UR6, 0x1, !UP0 ;  /* 0x00000001060b7887 */ /* 0x000fe4000c000000 */
[----:B------:R-:W-:Y:S02]  /*3be0*/  ULOP3.LUT UR19, UR19, 0x3fff, URZ, 0xc0, !UPT ;  /* 0x00003fff13137892 */ /* 0x000fe4000f8ec0ff */
[----:B------:R-:W-:-:S02]  /*3bf0*/  ULOP3.LUT UR18, UR18, 0x3fff, URZ, 0xc0, !UPT ;  /* 0x00003fff12127892 */ /* 0x000fc4000f8ec0ff */
[----:B------:R-:W-:Y:S02]  /*3c00*/  UIADD3 UR11, UPT, UPT, -UR11, URZ, URZ ;  /* 0x000000ff0b0b7290 */ /* 0x000fe4000fffe1ff */
[----:B--2---:R-:W-:Y:S01]  /*3c10*/  UISETP.GE.AND UP3, UPT, UR4, 0x1, UPT ;  /* 0x000000010400788c */ /* 0x004fe2000bf66270 */
[----:B------:R-:W-:Y:S01]  /*3c20*/  UMOV UR23, 0x4218010 ;  /* 0x0421801000177882 */ /* 0x000fe20000000000 */
[----:B------:R-:W-:Y:S01]  /*3c30*/  UMOV UR20, 0x0 ;  /* 0x0000000000147882 */ /* 0x000fe20000000000 */
[----:B------:R-:W-:Y:S01]  /*3c40*/  UMOV UR21, 0x4218010 ;  /* 0x0421801000157882 */ /* 0x000fe20000000000 */
[C---:B---3--:R-:W-:Y:S01]  /*3c50*/  VIADD R5, R2.reuse, 0x80 ;  /* 0x0000008002057836 */ /* 0x048fe20000000000 */
[----:B------:R-:W-:-:S04]  /*3c60*/  LOP3.LUT R4, R2, 0xffff, RZ, 0xc0, !PT ;  /* 0x0000ffff02047812 */ /* 0x000fc800078ec0ff */
[----:B------:R-:W-:-:S05]  /*3c70*/  LOP3.LUT R5, R5, 0xffff, RZ, 0xc0, !PT ;  /* 0x0000ffff05057812 */ /* 0x000fca00078ec0ff */
[----:B------:R2:W-:Y:S02]  /*3c80*/  STL.64 [R1], R4 ;  /* 0x0000000401007387 */ /* 0x0005e40000100a00 */
.L_x_74:
[----:B--2---:R-:W-:-:S04]  /*3c90*/  SHF.L.U32 R4, R8, 0x1f, RZ ;  /* 0x0000001f08047819 */ /* 0x004fc800000006ff */
[----:B------:R-:W2:Y:S02]  /*3ca0*/  SYNCS.PHASECHK.TRANS64.TRYWAIT P0, [UR7+0x140], R4 ;  /* 0x00014004ff0075a7 */ /* 0x000ea40008001107 */
[----:B--23--:R-:W-:Y:S05]  /*3cb0*/  @!P0 BRA `(.L_x_68) ;  /* 0x0000004c00e08947 */ /* 0x00cfea0003800000 */
.L_x_160:
[----:B--2---:R-:W2:Y:S01]  /*3cc0*/  LDS.128 R4, [UR7+0x180] ;  /* 0x00018007ff047984 */ /* 0x004ea20008000c00 */
[----:B------:R-:W-:Y:S01]  /*3cd0*/  ULEA UR9, UR17, UR7, 0x3 ;  /* 0x0000000711097291 */ /* 0x000fe2000f8e18ff */
[----:B------:R-:W-:Y:S01]  /*3ce0*/  SHF.L.U32 R0, R9, 0x1f, RZ ;  /* 0x0000001f09007819 */ /* 0x000fe200000006ff */
[----:B------:R-:W-:Y:S01]  /*3cf0*/  @!PT LDS RZ, [RZ] ;  /* 0x00000000fffff984 */ /* 0x000fe20000000800 */
[----:B------:R-:W-:Y:S01]  /*3d00*/  @!PT LDS RZ, [RZ] ;  /* 0x00000000fffff984 */ /* 0x000fe20000000800 */
[----:B------:R-:W-:Y:S01]  /*3d10*/  @!PT LDS RZ, [RZ] ;  /* 0x00000000fffff984 */ /* 0x000fe20000000800 */
[----:B------:R-:W-:Y:S01]  /*3d20*/  @!PT LDS RZ, [RZ] ;  /* 0x00000000fffff984 */ /* 0x000fe20000000800 */
[----:B------:R3:W-:Y:S06]  /*3d30*/  MEMBAR.ALL.CTA ;  /* 0x0000000000007992 */ /* 0x0007ec0000008000 */
[----:B---3--:R-:W3:Y:S02]  /*3d40*/  FENCE.VIEW.ASYNC.S ;  /* 0x00000000000073c6 */ /* 0x008ee40000000000 */
[----:B---3--:R-:W-:Y:S01]  /*3d50*/  SYNCS.ARRIVE.TRANS64.RED.A1T0 RZ, [UR5], RZ ;  /* 0x000000ffffff79a7 */ /* 0x008fe20008100405 */
[----:B------:R-:W3:Y:S01]  /*3d60*/  SYNCS.PHASECHK.TRANS64.TRYWAIT P0, [UR9+0x160], R0 ;  /* 0x00016000ff0075a7 */ /* 0x000ee20008001109 */
[----:B--2---:R-:W-:Y:S01]  /*3d70*/  LOP3.LUT P2, RZ, R6, 0x1, RZ, 0xc0, !PT ;  /* 0x0000000106ff7812 */ /* 0x004fe2000784c0ff */
[----:B---3--:R-:W-:-:S12]  /*3d80*/  @!P0 BRA `(.L_x_69) ;  /* 0x0000004c00c48947 */ /* 0x008fd80003800000 */
.L_x_162:
[----:B------:R-:W-:Y:S05]  /*3d90*/  BRA.U !UP3, `(.L_x_70) ;  /* 0x000000010bc87547 */ /* 0x000fea000b800000 */
[----:B--2---:R-:W-:Y:S01]  /*3da0*/  IMAD.U32 R0, RZ, RZ, UR17 ;  /* 0x00000011ff007e24 */ /* 0x004fe2000f8e00ff */
[----:B------:R-:W-:-:S04]  /*3db0*/  ULEA UR4, UR16, UR7, 0x3 ;  /* 0x0000000710047291 */ /* 0x000fc8000f8e18ff */
[----:B------:R-:W-:-:S05]  /*3dc0*/  LEA R0, R0, R1, 0x2 ;  /* 0x0000000100007211 */ /* 0x000fca00078e10ff */
[----:B------:R2:W5:Y:S01]  /*3dd0*/  LDL R4, [R0] ;  /* 0x0000000000047983 */ /* 0x0005620000100800 */
[----:B------:R-:W-:Y:S01]  /*3de0*/  UPLOP3.LUT UP4, UPT, UPT, UPT, UPT, 0x40, 0x4 ;  /* 0x000000000004789c */ /* 0x000fe20003f8e870 */
[----:B------:R-:W-:Y:S01]  /*3df0*/  UMOV UR15, UR11 ;  /* 0x0000000b000f7c82 */ /* 0x000fe20008000000 */
[----:B------:R-:W-:Y:S01]  /*3e00*/  UMOV UR14, UR6 ;  /* 0x00000006000e7c82 */ /* 0x000fe20008000000 */
[----:B------:R-:W-:Y:S01]  /*3e10*/  UMOV UR13, UR16 ;  /* 0x00000010000d7c82 */ /* 0x000fe20008000000 */
[----:B--2---:R-:W-:-:S04]  /*3e20*/  SHF.L.U32 R0, R3, 0x1f, RZ ;  /* 0x0000001f03007819 */ /* 0x004fc800000006ff */
[----:B------:R2:W3:Y:S03]  /*3e30*/  SYNCS.PHASECHK.TRANS64.TRYWAIT P1, [UR4], R0 ;  /* 0x00000000ff0075a7 */ /* 0x0004e60008021104 */
.L_x_73:
[----:B------:R-:W-:Y:S02]  /*3e40*/  UIADD3 UR15, UPT, UPT, UR15, 0x1, URZ ;  /* 0x000000010f0f7890 */ /* 0x000fe4000fffe0ff */
[----:B----4-:R-:W-:Y:S02]  /*3e50*/  ULEA UR8, UR13, UR7, 0x3 ;  /* 0x000000070d087291 */ /* 0x010fe4000f8e18ff */
[----:B------:R-:W-:Y:S01]  /*3e60*/  UISETP.NE.AND UP0, UPT, UR15, URZ, UPT ;  /* 0x000000ff0f00728c */ /* 0x000fe2000bf05270 */
[----:B--23--:R-:W-:Y:S10]  /*3e70*/  @P1 BRA `(.L_x_71) ;  /* 0x00000000000c1947 */ /* 0x00cff40003800000 */
[----:B------:R-:W-:Y:S04]  /*3e80*/  SHF.L.U32 R5, R3, 0x1f, RZ ;  /* 0x0000001f03057819 */ /* 0x000fe800000006ff */
[----:B------:R-:W3:Y:S02]  /*3e90*/  SYNCS.PHASECHK.TRANS64.TRYWAIT P0, [UR8], R5 ;  /* 0x00000005ff0075a7 */ /* 0x000ee40008001108 */
[----:B---3--:R-:W-:Y:S05]  /*3ea0*/  @!P0 BRA `(.L_x_72) ;  /* 0x0000004c00948947 */ /* 0x008fea0003800000 */
.L_x_71:
[----:B------:R-:W-:Y:S01]  /*3eb0*/  UISETP.NE.AND UP1, UPT, UR14, 0x1, UPT ;  /* 0x000000010e00788c */ /* 0x000fe2000bf25270 */
[----:B------:R-:W-:Y:S01]  /*3ec0*/  PLOP3.LUT P1, PT, PT, PT, PT, 0x80, 0x8 ;  /* 0x000000000008781c */ /* 0x000fe20003f2f070 */
[----:B------:R-:W-:Y:S02]  /*3ed0*/  UIADD3 UR16, UPT, UPT, UR13, 0x1, URZ ;  /* 0x000000010d107890 */ /* 0x000fe4000fffe0ff */
[----:B------:R-:W-:Y:S02]  /*3ee0*/  ULEA UR24, UR13, UR18, 0x9 ;  /* 0x000000120d187291 */ /* 0x000fe4000f8e48ff */
[----:B------:R-:W-:Y:S01]  /*3ef0*/  UISETP.NE.AND UP2, UPT, UR16, 0x11, UPT ;  /* 0x000000111000788c */ /* 0x000fe2000bf45270 */
[----:B------:R-:W-:Y:S01]  /*3f00*/  PLOP3.LUT P0, PT, PT, PT, UP1, 0x80, 0x8 ;  /* 0x000000000008781c */ /* 0x000fe20003f0f018 */
[----:B------:R-:W-:Y:S02]  /*3f10*/  ULEA UR26, UR13, UR19, 0x8 ;  /* 0x000000130d1a7291 */ /* 0x000fe4000f8e40ff */
[----:B------:R-:W-:Y:S02]  /*3f20*/  USEL UR12, URZ, 0x1, UP2 ;  /* 0x00000001ff0c7887 */ /* 0x000fe40009000000 */
[----:B------:R-:W-:Y:S02]  /*3f30*/  USEL UR16, UR16, URZ, UP2 ;  /* 0x000000ff10107287 */ /* 0x000fe40009000000 */
[----:B------:R-:W-:Y:S02]  /*3f40*/  UIADD3 UR28, UPT, UPT, UR24, 0x100, URZ ;  /* 0x00000100181c7890 */ /* 0x000fe4000fffe0ff */
[----:B------:R-:W-:Y:S01]  /*3f50*/  @UP1 ULEA UR4, UR16, UR7, 0x3 ;  /* 0x0000000710041291 */ /* 0x000fe2000f8e18ff */
[----:B------:R-:W-:Y:S01]  /*3f60*/  LOP3.LUT R3, R3, UR12, RZ, 0x3c, !PT ;  /* 0x0000000c03037c12 */ /* 0x000fe2000f8e3cff */
[----:B------:R-:W-:Y:S02]  /*3f70*/  UIADD3 UR30, UPT, UPT, UR26, 0x80, URZ ;  /* 0x000000801a1e7890 */ /* 0x000fe4000fffe0ff */
[----:B------:R-:W-:Y:S01]  /*3f80*/  UIADD3 UR8, UPT, UPT, UR8, 0x88, URZ ;  /* 0x0000008808087890 */ /* 0x000fe2000fffe0ff */
[----:B--2---:R-:W-:Y:S01]  /*3f90*/  @P0 SHF.L.U32 R0, R3, 0x1f, RZ ;  /* 0x0000001f03000819 */ /* 0x004fe200000006ff */
[----:B------:R-:W-:Y:S01]  /*3fa0*/  UMOV UR25, 0x40004040 ;  /* 0x4000404000197882 */ /* 0x000fe20000000000 */
[----:B------:R-:W-:Y:S01]  /*3fb0*/  UMOV UR27, 0x80004020 ;  /* 0x80004020001b7882 */ /* 0x000fe20000000000 */
[----:B------:R-:W-:Y:S01]  /*3fc0*/  UMOV UR29, 0x40004040 ;  /* 0x40004040001d7882 */ /* 0x000fe20000000000 */
[----:B------:R4:W2:Y:S01]  /*3fd0*/  @P0 SYNCS.PHASECHK.TRANS64.TRYWAIT P1, [UR4], R0 ;  /* 0x00000000ff0005a7 */ /* 0x0008a20008021104 */
[----:B------:R-:W-:Y:S11]  /*3fe0*/  ELECT P0, URZ, PT ;  /* 0x0000000000ff782f */ /* 0x000ff60003800000 */
[----:B------:R-:W-:Y:S02]  /*3ff0*/  @!UPT UIADD3 URZ, UPT, UPT, URZ, URZ, URZ ;  /* 0x000000fffffff290 */ /* 0x000fe4000fffe0ff */
[C---:B-----5:R-:W-:Y:S02]  /*4000*/  @P0 R2UR.BROADCAST UR12, R4.reuse ;  /* 0x00000000040c02ca */ /* 0x060fe400008e0000 */
[----:B------:R-:W-:Y:S11]  /*4010*/  ELECT P0, URZ, PT ;  /* 0x0000000000ff782f */ /* 0x000ff60003800000 */
[----:B------:R-:W-:Y:S02]  /*4020*/  @!UPT UIADD3 URZ, UPT, UPT, URZ, URZ, URZ ;  /* 0x000000fffffff290 */ /* 0x000fe4000fffe0ff */
[----:B------:R-:W-:Y:S01]  /*4030*/  @P0 R2UR.BROADCAST UR4, R4 ;  /* 0x00000000040402ca */ /* 0x000fe200008e0000 */
[----:B------:R-:W-:Y:S01]  /*4040*/  UIADD3 UR14, UPT, UPT, UR14, -0x1, URZ ;  /* 0xffffffff0e0e7890 */ /* 0x000fe2000fffe0ff */
[----:B------:R-:W-:Y:S01]  /*4050*/  UMOV UR31, 0x80004020 ;  /* 0x80004020001f7882 */ /* 0x000fe20000000000 */
[----:B------:R-:W-:Y:S01]  /*4060*/  UMOV UR13, UR16 ;  /* 0x00000010000d7c82 */ /* 0x000fe20008000000 */
[----:B------:R4:W-:Y:S01]  /*4070*/  UTCQMMA gdesc[UR26], gdesc[UR24], tmem[UR12], tmem[UR22], idesc[UR23], UP4 ;  /* 0x00ff16181a0075ea */ /* 0x0009e2000a00030c */
[----:B------:R-:W-:Y:S08]  /*4080*/  UPLOP3.LUT UP4, UPT, UPT, UPT, UPT, 0x80, 0x8 ;  /* 0x000000000008789c */ /* 0x000ff00003f8f070 */
[----:B------:R4:W-:Y:S01]  /*4090*/  UTCQMMA gdesc[UR30], gdesc[UR28], tmem[UR4], tmem[UR20], idesc[UR21], UPT ;  /* 0x00ff141c1e0075ea */ /* 0x0009e2000b800304 */
[----:B------:R4:W-:Y:S01]  /*40a0*/  UTCBAR.MULTICAST [UR8], URZ, UR10 ;  /* 0x000000ff080073e9 */ /* 0x0009e2000800080a */
[----:B------:R-:W-:Y:S05]  /*40b0*/  BRA.U UP0, `(.L_x_73) ;  /* 0xfffffffd00607547 */ /* 0x000fea000b83ffff */
.L_x_70:
[----:B------:R-:W-:Y:S01]  /*40c0*/  UIADD3 UR17, UPT, UPT, UR17, 0x1, URZ ;  /* 0x0000000111117890 */ /* 0x000fe2000fffe0ff */
[----:B------:R-:W-:Y:S01]  /*40d0*/  LOP3.LUT R8, R8, 0x1, RZ, 0x3c, !PT ;  /* 0x0000000108087812 */ /* 0x000fe200078e3cff */
[----:B------:R-:W-:Y:S02]  /*40e0*/  UIADD3 UR9, UPT, UPT, UR9, 0x150, URZ ;  /* 0x0000015009097890 */ /* 0x000fe4000fffe0ff */
[----:B------:R-:W-:-:S04]  /*40f0*/  UISETP.NE.AND UP0, UPT, UR17, 0x2, UPT ;  /* 0x000000021100788c */ /* 0x000fc8000bf05270 */
[----:B----4-:R-:W-:Y:S02]  /*4100*/  USEL UR4, URZ, 0x1, UP0 ;  /* 0x00000001ff047887 */ /* 0x010fe40008000000 */
[----:B------:R-:W-:Y:S01]  /*4110*/  USEL UR17, UR17, URZ, UP0 ;  /* 0x000000ff11117287 */ /* 0x000fe20008000000 */
[----:B------:R3:W-:Y:S03]  /*4120*/  UTCBAR [UR9], URZ ;  /* 0x000000ff090073e9 */ /* 0x0007e600080000ff */
[----:B------:R-:W-:Y:S01]  /*4130*/  LOP3.LUT R9, R9, UR4, RZ, 0x3c, !PT ;  /* 0x0000000409097c12 */ /* 0x000fe2000f8e3cff */
[----:B------:R-:W-:Y:S07]  /*4140*/  @P2 BRA `(.L_x_74) ;  /* 0xfffffff800d02947 */ /* 0x000fee000383ffff */
[----:B------:R-:W4:Y:S01]  /*4150*/  S2UR UR4, SR_CgaCtaId ;  /* 0x00000000000479c3 */ /* 0x000f220000008800 */
[----:B------:R-:W-:Y:S01]  /*4160*/  ELECT P0, URZ, PT ;  /* 0x0000000000ff782f */ /* 0x000fe20003800000 */
[----:B--2---:R-:W-:Y:S01]  /*4170*/  IMAD.MOV.U32 R0, RZ, RZ, 0x1 ;  /* 0x00000001ff007424 */ /* 0x004fe200078e00ff */
[----:B------:R-:W-:Y:S01]  /*4180*/  UIADD3 UR7, UPT, UPT, UR7, 0x160, URZ ;  /* 0x0000016007077890 */ /* 0x000fe2000fffe0ff */
[----:B------:R-:W-:Y:S01]  /*4190*/  SHF.L.U32 R3, R9, 0x1f, RZ ;  /* 0x0000001f09037819 */ /* 0x000fe200000006ff */
[----:B------:R-:W-:-:S03]  /*41a0*/  UMOV UR5, 0x40 ;  /* 0x0000004000057882 */ /* 0x000fc60000000000 */
[----:B------:R-:W-:Y:S01]  /*41b0*/  UVIRTCOUNT.DEALLOC.SMPOOL 0x80 ;  /* 0x000000800000784c */ /* 0x000fe20000000000 */
[----:B----4-:R-:W-:Y:S02]  /*41c0*/  ULEA UR4, UR4, UR5, 0x18 ;  /* 0x0000000504047291 */ /* 0x010fe4000f8ec0ff */
[----:B------:R-:W-:-:S07]  /*41d0*/  ULEA UR5, UR17, UR7, 0x3 ;  /* 0x0000000711057291 */ /* 0x000fce000f8e18ff */
[----:B------:R2:W-:Y:S02]  /*41e0*/  @P0 STS.U8 [UR4+0x1c], R0 ;  /* 0x00001c00ff000988 */ /* 0x0005e40008000004 */
[----:B------:R-:W4:Y:S02]  /*41f0*/  SYNCS.PHASECHK.TRANS64.TRYWAIT P0, [UR5], R3 ;  /* 0x00000003ff0075a7 */ /* 0x000f240008001105 */
[----:B--2-4-:R-:W-:Y:S05]  /*4200*/  @!P0 BRA `(.L_x_75) ;  /* 0x0000004800d48947 */ /* 0x014fea0003800000 */
.L_x_165:
[----:B------:R-:W-:-:S04]  /*4210*/  UIADD3 UR6, UPT, UPT, UR17, 0x1, URZ ;  /* 0x0000000111067890 */ /* 0x000fc8000fffe0ff */
[----:B------:R-:W-:-:S04]  /*4220*/  UISETP.NE.AND UP0, UPT, UR6, 0x2, UPT ;  /* 0x000000020600788c */ /* 0x000fc8000bf05270 */
[----:B------:R-:W-:Y:S02]  /*4230*/  USEL UR5, URZ, 0x1, UP0 ;  /* 0x00000001ff057887 */ /* 0x000fe40008000000 */
[----:B------:R-:W-:-:S04]  /*4240*/  USEL UR6, UR6, URZ, UP0 ;  /* 0x000000ff06067287 */ /* 0x000fc80008000000 */
[----:B------:R-:W-:Y:S01]  /*4250*/  ULEA UR6, UR6, UR7, 0x3 ;  /* 0x0000000706067291 */ /* 0x000fe2000f8e18ff */
[----:B--2---:R-:W-:-:S04]  /*4260*/  LOP3.LUT R3, R9, UR5, RZ, 0x3c, !PT ;  /* 0x0000000509037c12 */ /* 0x004fc8000f8e3cff */
[----:B------:R-:W-:-:S04]  /*4270*/  SHF.L.U32 R3, R3, 0x1f, RZ ;  /* 0x0000001f03037819 */ /* 0x000fc800000006ff */
[----:B------:R-:W2:Y:S02]  /*4280*/  SYNCS.PHASECHK.TRANS64.TRYWAIT P0, [UR6], R3 ;  /* 0x00000003ff0075a7 */ /* 0x000ea40008001106 */
[----:B--2---:R-:W-:Y:S05]  /*4290*/  @!P0 BRA `(.L_x_76) ;  /* 0x0000004800c88947 */ /* 0x004fea0003800000 */
.L_x_167:
[----:B------:R-:W-:Y:S01]  /*42a0*/  NOP ;  /* 0x0000000000007918 */ /* 0x000fe20000000000 */
[----:B--2---:R-:W2:Y:S01]  /*42b0*/  LDS R0, [UR4+0x14] ;  /* 0x00001404ff007984 */ /* 0x004ea20008000800 */
[----:B------:R-:W-:Y:S01]  /*42c0*/  LOP3.LUT R3, R2, 0xffff, RZ, 0xc0, !PT ;  /* 0x0000ffff02037812 */ /* 0x000fe200078ec0ff */
[----:B------:R-:W-:-:S03]  /*42d0*/  IMAD.MOV.U32 R2, RZ, RZ, 0xffff ;  /* 0x0000ffffff027424 */ /* 0x000fc600078e00ff */
[----:B------:R-:W-:-:S04]  /*42e0*/  SHF.R.U32.HI R3, RZ, 0x5, R3 ;  /* 0x00000005ff037819 */ /* 0x000fc80000011603 */
[----:B------:R-:W-:-:S04]  /*42f0*/  SHF.L.U32 R2, R2, R3, RZ ;  /* 0x0000000302027219 */ /* 0x000fc800000006ff */
[----:B--2---:R-:W-:-:S04]  /*4300*/  LOP3.LUT R0, R0, R2, RZ, 0xc0, !PT ;  /* 0x0000000200007212 */ /* 0x004fc800078ec0ff */
[----:B------:R-:W-:Y:S01]  /*4310*/  ISETP.NE.AND P0, PT, R0, R2, PT ;  /* 0x000000020000720c */ /* 0x000fe20003f05270 */
[----:B------:R-:W-:-:S05]  /*4320*/  IMAD.MOV.U32 R0, RZ, RZ, 0x1 ;  /* 0x00000001ff007424 */ /* 0x000fca00078e00ff */
[----:B------:R-:W-:-:S07]  /*4330*/  SHF.L.U32 R0, R0, R3, RZ ;  /* 0x0000000300007219 */ /* 0x000fce00000006ff */
[----:B------:R-:W-:Y:S05]  /*4340*/  @P0 BRA `(.L_x_77) ;  /* 0x00000000005c0947 */ /* 0x000fea0003800000 */
[----:B------:R-:W2:Y:S02]  /*4350*/  LDS R3, [UR4+0x18] ;  /* 0x00001804ff037984 */ /* 0x000ea40008000800 */
[----:B--2---:R-:W-:-:S04]  /*4360*/  LOP3.LUT R3, R3, R0, RZ, 0xc0, !PT ;  /* 0x0000000003037212 */ /* 0x004fc800078ec0ff */
[----:B------:R-:W-:-:S13]  /*4370*/  ISETP.NE.AND P0, PT, R3, R0, PT ;  /* 0x000000000300720c */ /* 0x000fda0003f05270 */
[----:B------:R-:W-:Y:S05]  /*4380*/  @P0 BRA `(.L_x_78) ;  /* 0x0000000000400947 */ /* 0x000fea0003800000 */
[----:B------:R-:W-:Y:S01]  /*4390*/  R2UR UR8, R2 ;  /* 0x00000000020872ca */ /* 0x000fe200000e0000 */
[----:B------:R-:W2:Y:S01]  /*43a0*/  S2R R3, SR_LANEID ;  /* 0x0000000000037919 */ /* 0x000ea20000000000 */
[----:B------:R-:W-:Y:S01]  /*43b0*/  LOP3.LUT R0, RZ, R0, RZ, 0x33, !PT ;  /* 0x00000000ff007212 */ /* 0x000fe200078e33ff */
[----:B------:R-:W-:Y:S02]  /*43c0*/  VOTEU.ANY UR7, UPT, PT ;  /* 0x0000000000077886 */ /* 0x000fe400038e0100 */
[----:B------:R-:W-:Y:S01]  /*43d0*/  UFLO.U32 UR7, UR7 ;  /* 0x00000007000772bd */ /* 0x000fe200080e0000 */
[----:B------:R-:W4:Y:S07]  /*43e0*/  REDUX UR5, R0 ;  /* 0x00000000000573c4 */ /* 0x000f2e0000000000 */
[----:B------:R-:W-:-:S06]  /*43f0*/  ULOP3.LUT UR8, URZ, UR8, URZ, 0x33, !UPT ;  /* 0x00000008ff087292 */ /* 0x000fcc000f8e33ff */
[----:B------:R-:W-:-:S04]  /*4400*/  IMAD.U32 R2, RZ, RZ, UR8 ;  /* 0x00000008ff027e24 */ /* 0x000fc8000f8e00ff */
[----:B------:R-:W1:Y:S02]  /*4410*/  REDUX UR6, R2 ;  /* 0x00000000020673c4 */ /* 0x000e640000000000 */
[----:B------:R1:W-:Y:S01]  /*4420*/  UTCATOMSWS.AND URZ, UR8 ;  /* 0x0000000800ff79e3 */ /* 0x0003e20008000000 */
[----:B----4-:R-:W-:Y:S01]  /*4430*/  IMAD.U32 R0, RZ, RZ, UR5 ;  /* 0x00000005ff007e24 */ /* 0x010fe2000f8e00ff */
[----:B--2---:R-:W-:Y:S01]  /*4440*/  ISETP.EQ.U32.AND P0, PT, R3, UR7, PT ;  /* 0x0000000703007c0c */ /* 0x004fe2000bf02070 */
[----:B-1----:R-:W-:-:S12]  /*4450*/  IMAD.U32 R2, RZ, RZ, UR6 ;  /* 0x00000006ff027e24 */ /* 0x002fd8000f8e00ff */
[----:B------:R1:W-:Y:S04]  /*4460*/  @P0 ATOMS.AND RZ, [UR4+0x14], R2 ;  /* 0x00001402ffff098c */ /* 0x0003e8000a800004 */
[----:B------:R1:W-:Y:S01]  /*4470*/  @P0 ATOMS.AND RZ, [UR4+0x18], R0 ;  /* 0x00001800ffff098c */ /* 0x0003e2000a800004 */
[----:B------:R-:W-:Y:S05]  /*4480*/  BRA `(.L_x_79) ;  /* 0x0000000000147947 */ /* 0x000fea0003800000 */
.L_x_78:
[----:B------:R-:W-:Y:S02]  /*4490*/  MOV R2, 0x44b0 ;  /* 0x000044b000027802 */ /* 0x000fe40000000f00 */
[----:B-1-3-5:R-:W-:Y:S05]  /*44a0*/  CALL.REL.NOINC `($__internal_0_$__cuda_sm10x_tcgen05_guardrail_trap_col_being_dealloced_not_returned_by_alloc) ;  /* 0x0000004c00287944 */ /* 0x02afea0003c00000 */
[----:B------:R-:W-:Y:S05]  /*44b0*/  BRA `(.L_x_79) ;  /* 0x0000000000087947 */ /* 0x000fea0003800000 */
.L_x_77:
[----:B------:R-:W-:Y:S02]  /*44c0*/  MOV R2, 0x44e0 ;  /* 0x000044e000027802 */ /* 0x000fe40000000f00 */
[----:B-1-3-5:R-:W-:Y:S05]  /*44d0*/  CALL.REL.NOINC `($__internal_2_$__cuda_sm10x_tcgen05_guardrail_trap_unallocated_columns_being_dealloced) ;  /* 0x0000004c00347944 */ /* 0x02afea0003c00000 */
.L_x_79:
[----:B------:R-:W-:Y:S01]  /*44e0*/  NOP ;  /* 0x0000000000007918 */ /* 0x000fe20000000000 */
[----:B---3--:R-:W-:Y:S05]  /*44f0*/  EXIT ;  /* 0x000000000000794d */ /* 0x008fea0003800000 */
.L_x_63:
[----:B------:R-:W2:Y:S01]  /*4500*/  LDC R111, c[0x0][0x384] ;  /* 0x0000e100ff6f7b82 */ /* 0x000ea20000000800 */
[----:B------:R-:W-:Y:S01]  /*4510*/  UISETP.NE.OR UP6, UPT, UR4, 0x3, !UP6 ;  /* 0x000000030400788c */ /* 0x000fe2000f7c5670 */
[----:B--2---:R-:W-:-:S08]  /*4520*/  IADD3 R111, PT, PT, R111, 0x7f, RZ ;  /* 0x0000007f6f6f7810 */ /* 0x004fd00007ffe0ff */
[----:B------:R-:W-:Y:S05]  /*4530*/  BRA.U UP6, `(.L_x_80) ;  /* 0x0000001106207547 */ /* 0x000fea000b800000 */
[----:B------:R-:W2:Y:S01]  /*4540*/  LDC R19, c[0x0][0x388] ;  /* 0x0000e200ff137b82 */ /* 0x000ea20000000800 */
[----:B------:R-:W3:Y:S01]  /*4550*/  LDCU.64 UR6, c[0x0][0x888] ;  /* 0x00011100ff0677ac */ /* 0x000ee20008000a00 */
[----:B------:R-:W-:Y:S01]  /*4560*/  SHF.R.S32.HI R29, RZ, 0x1f, R111 ;  /* 0x0000001fff1d7819 */ /* 0x000fe2000001146f */
[----:B------:R-:W-:Y:S01]  /*4570*/  IMAD.MOV.U32 R28, RZ, RZ, 0x1 ;  /* 0x00000001ff1c7424 */ /* 0x000fe200078e00ff */
[----:B------:R-:W4:Y:S02]  /*4580*/  LDCU.64 UR4, c[0x0][0x890] ;  /* 0x00011200ff0477ac */ /* 0x000f240008000a00 */
[----:B------:R-:W-:Y:S01]  /*4590*/  LEA.HI R29, R29, R111, RZ, 0x7 ;  /* 0x0000006f1d1d7211 */ /* 0x000fe200078f38ff */
[----:B------:R-:W-:Y:S01]  /*45a0*/  IMAD.MOV.U32 R27, RZ, RZ, RZ ;  /* 0x000000ffff1b7224 */ /* 0x000fe200078e00ff */
[----:B------:R-:W1:Y:S01]  /*45b0*/  LDC R0, c[0x0][0xb30] ;  /* 0x0002cc00ff007b82 */ /* 0x000e620000000800 */
[----:B------:R-:W-:Y:S01]  /*45c0*/  UMOV UR15, 0x400 ;  /* 0x00000400000f7882 */ /* 0x000fe20000000000 */
[----:B------:R-:W-:Y:S01]  /*45d0*/  IMAD.MOV.U32 R26, RZ, RZ, 0x1000 ;  /* 0x00001000ff1a7424 */ /* 0x000fe200078e00ff */
[----:B------:R-:W-:Y:S01]  /*45e0*/  ULEA UR15, UR48, UR15, 0x18 ;  /* 0x0000000f300f7291 */ /* 0x000fe2000f8ec0ff */
[----:B------:R-:W-:Y:S01]  /*45f0*/  SHF.R.S32.HI R29, RZ, 0x7, R29 ;  /* 0x00000007ff1d7819 */ /* 0x000fe2000001141d */
[----:B------:R-:W-:-:S02]  /*4600*/  USEL UR22, URZ, 0x1, UP5 ;  /* 0x00000001ff167887 */ /* 0x000fc4000a800000 */
[----:B------:R-:W-:Y:S01]  /*4610*/  UIADD3 UR23, UPT, UPT, UR15, 0x118, URZ ;  /* 0x000001180f177890 */ /* 0x000fe2000fffe0ff */
[----:B------:R-:W1:Y:S01]  /*4620*/  LDC R25, c[0x0][0x370] ;  /* 0x0000dc00ff197b82 */ /* 0x000e620000000800 */
[----:B------:R-:W-:Y:S02]  /*4630*/  UIADD3 UR14, UPT, UPT, UR15, 0x148, URZ ;  /* 0x000001480f0e7890 */ /* 0x000fe4000fffe0ff */
[----:B---3--:R-:W-:Y:S02]  /*4640*/  UISETP.NE.U32.AND UP1, UPT, UR6, URZ, UPT ;  /* 0x000000ff0600728c */ /* 0x008fe4000bf25070 */
[----:B------:R-:W-:Y:S02]  /*4650*/  UIADD3 UR17, UPT, UPT, UR15, 0x110, URZ ;  /* 0x000001100f117890 */ /* 0x000fe4000fffe0ff */
[----:B------:R-:W-:Y:S01]  /*4660*/  UISETP.NE.AND.EX UP1, UPT, UR7, URZ, UPT, UP1 ;  /* 0x000000ff0700728c */ /* 0x000fe2000bf25310 */
[----:B------:R-:W3:Y:S01]  /*4670*/  LDC R3, c[0x0][0xb0c] ;  /* 0x0002c300ff037b82 */ /* 0x000ee20000000800 */
[C---:B--2---:R-:W-:Y:S01]  /*4680*/  R2UR UR7, R19.reuse ;  /* 0x00000000130772ca */ /* 0x044fe200000e0000 */
[----:B----4-:R-:W-:Y:S01]  /*4690*/  UISETP.NE.U32.AND UP3, UPT, UR4, URZ, UPT ;  /* 0x000000ff0400728c */ /* 0x010fe2000bf65070 */
[----:B------:R-:W-:Y:S01]  /*46a0*/  R2UR UR6, R19 ;  /* 0x00000000130672ca */ /* 0x000fe200000e0000 */
[----:B------:R-:W-:-:S02]  /*46b0*/  UPRMT UR23, UR48, 0x654, UR23 ;  /* 0x0000065430177896 */ /* 0x000fc40008000017 */
[----:B------:R-:W-:Y:S02]  /*46c0*/  UPLOP3.LUT UP2, UPT, UPT, UPT, UPT, 0x40, 0x4 ;  /* 0x000000000004789c */ /* 0x000fe40003f4e870 */
[----:B------:R-:W2:Y:S01]  /*46d0*/  LDC R18, c[0x0][0xb20] ;  /* 0x0002c800ff127b82 */ /* 0x000ea20000000800 */
[----:B-1----:R-:W-:Y:S01]  /*46e0*/  ISETP.NE.AND P1, PT, R0, 0x1, PT ;  /* 0x000000010000780c */ /* 0x002fe20003f25270 */
[----:B------:R-:W-:Y:S02]  /*46f0*/  UPRMT UR14, URZ, 0x654, UR14 ;  /* 0x00000654ff0e7896 */ /* 0x000fe4000800000e */
[----:B------:R-:W-:Y:S02]  /*4700*/  UPRMT UR48, UR48, 0x654, UR17 ;  /* 0x0000065430307896 */ /* 0x000fe40008000011 */
[----:B------:R-:W-:Y:S02]  /*4710*/  UISETP.NE.AND.EX UP3, UPT, UR5, URZ, UPT, UP3 ;  /* 0x000000ff0500728c */ /* 0x000fe4000bf65330 */
[----:B------:R-:W1:Y:S08]  /*4720*/  LDC.64 R30, c[0x0][0x348] ;  /* 0x0000d200ff1e7b82 */ /* 0x000e700000000a00 */
[----:B------:R-:W4:Y:S08]  /*4730*/  LDC.64 R16, c[0x0][0xb10] ;  /* 0x0002c400ff107b82 */ /* 0x000f300000000a00 */
[----:B------:R-:W1:Y:S08]  /*4740*/  LDC.64 R6, c[0x0][0xb18] ;  /* 0x0002c600ff067b82 */ /* 0x000e700000000a00 */
[----:B------:R-:W1:Y:S08]  /*4750*/  LDC.64 R4, c[0x0][0xb28] ;  /* 0x0002ca00ff047b82 */ /* 0x000e700000000a00 */
[----:B---3--:R-:W1:Y:S02]  /*4760*/  LDC R24, c[0x0][0x374] ;  /* 0x0000dd00ff187b82 */ /* 0x008e640000000800 */
.L_x_89:
[----:B------:R-:W-:Y:S02]  /*4770*/  IABS R12, R29 ;  /* 0x0000001d000c7213 */ /* 0x000fe40000000000 */
[----:B------:R-:W-:Y:S02]  /*4780*/  SHF.L.U32 R2, R27, 0x1f, RZ ;  /* 0x0000001f1b027819 */ /* 0x000fe400000006ff */
[----:B---3--:R-:W3:Y:S01]  /*4790*/  I2F.RP R20, R12 ;  /* 0x0000000c00147306 */ /* 0x008ee20000209400 */
[----:B------:R-:W-:Y:S01]  /*47a0*/  IABS R8, R19 ;  /* 0x0000001300087213 */ /* 0x000fe20000000000 */
[----:B------:R-:W2:Y:S01]  /*47b0*/  SYNCS.PHASECHK.TRANS64.TRYWAIT P2, [UR15+0x140], R2 ;  /* 0x00014002ff0075a7 */ /* 0x000ea2000804110f */
[----:B------:R-:W-:Y:S02]  /*47c0*/  IABS R0, R29 ;  /* 0x0000001d00007213 */ /* 0x000fe40000000000 */
[----:B------:R-:W-:Y:S02]  /*47d0*/  IABS R9, R14 ;  /* 0x0000000e00097213 */ /* 0x000fe40000000000 */
[----:B------:R-:W-:Y:S03]  /*47e0*/  ISETP.NE.AND P3, PT, R29, RZ, PT ;  /* 0x000000ff1d00720c */ /* 0x000fe60003f65270 */
[----:B------:R-:W4:Y:S01]  /*47f0*/  I2F.RP R13, R8 ;  /* 0x00000008000d7306 */ /* 0x000f220000209400 */
[----:B------:R-:W-:Y:S09]  /*4800*/  IMAD.MOV R0, RZ, RZ, -R0 ;  /* 0x000000ffff007224 */ /* 0x000ff200078e0a00 */
[----:B---3--:R-:W3:Y:S10]  /*4810*/  MUFU.RCP R20, R20 ;  /* 0x0000001400147308 */ /* 0x008ef40000001000 */
[----:B----4-:R-:W-:Y:S01]  /*4820*/  MUFU.RCP R13, R13 ;  /* 0x0000000d000d7308 */ /* 0x010fe20000001000 */
[----:B---3--:R-:W-:Y:S09]  /*4830*/  VIADD R20, R20, 0xffffffe ;  /* 0x0ffffffe14147836 */ /* 0x008ff20000000000 */
[----:B------:R-:W3:Y:S02]  /*4840*/  F2I.FTZ.U32.TRUNC.NTZ R21, R20 ;  /* 0x0000001400157305 */ /* 0x000ee4000021f000 */
[--C-:B---3--:R-:W-:Y:S02]  /*4850*/  IMAD.MOV R32, RZ, RZ, -R21.reuse ;  /* 0x000000ffff207224 */ /* 0x108fe400078e0a15 */
[----:B------:R-:W-:Y:S02]  /*4860*/  IMAD.MOV.U32 R20, RZ, RZ, RZ ;  /* 0x000000ffff147224 */ /* 0x000fe400078e00ff */
[----:B------:R-:W-:Y:S04]  /*4870*/  IMAD R32, R32, R12, RZ ;  /* 0x0000000c20207224 */ /* 0x000fe800078e02ff */
[----:B------:R-:W-:Y:S06]  /*4880*/  IMAD.HI.U32 R32, R21, R32, R20 ;  /* 0x0000002015207227 */ /* 0x000fec00078e0014 */
[----:B------:R-:W-:Y:S04]  /*4890*/  IMAD.HI.U32 R32, R32, R9, RZ ;  /* 0x0000000920207227 */ /* 0x000fe800078e00ff */
[----:B------:R-:W-:Y:S02]  /*48a0*/  IMAD R9, R32, R0, R9 ;  /* 0x0000000020097224 */ /* 0x000fe400078e0209 */
[----:B------:R-:W-:Y:S03]  /*48b0*/  VIADD R0, R13, 0xffffffe ;  /* 0x0ffffffe0d007836 */ /* 0x000fe60000000000 */
[----:B------:R-:W-:Y:S03]  /*48c0*/  ISETP.GT.U32.AND P0, PT, R12, R9, PT ;  /* 0x000000090c00720c */ /* 0x000fe60003f04070 */
[----:B------:R-:W3:Y:S10]  /*48d0*/  F2I.FTZ.U32.TRUNC.NTZ R0, R0 ;  /* 0x0000000000007305 */ /* 0x000ef4000021f000 */
[-C--:B------:R-:W-:Y:S01]  /*48e0*/  @!P0 IADD3 R9, PT, PT, R9, -R12.reuse, RZ ;  /* 0x8000000c09098210 */ /* 0x080fe20007ffe0ff */
[----:B------:R-:W-:Y:S03]  /*48f0*/  @!P0 VIADD R32, R32, 0x1 ;  /* 0x0000000120208836 */ /* 0x000fe60000000000 */
[----:B------:R-:W-:Y:S02]  /*4900*/  ISETP.GE.U32.AND P4, PT, R9, R12, PT ;  /* 0x0000000c0900720c */ /* 0x000fe40003f86070 */
[----:B------:R-:W-:Y:S04]  /*4910*/  LOP3.LUT R9, R14, R29, RZ, 0x3c, !PT ;  /* 0x0000001d0e097212 */ /* 0x000fe800078e3cff */
[----:B------:R-:W-:Y:S07]  /*4920*/  ISETP.GE.AND P0, PT, R9, RZ, PT ;  /* 0x000000ff0900720c */ /* 0x000fee0003f06270 */
[----:B------:R-:W-:Y:S01]  /*4930*/  @P4 IADD3 R32, PT, PT, R32, 0x1, RZ ;  /* 0x0000000120204810 */ /* 0x000fe20007ffe0ff */
[----:B--23--:R-:W-:Y:S06]  /*4940*/  @!P2 BRA `(.L_x_81) ;  /* 0x000000440034a947 */ /* 0x00cfec0003800000 */
.L_x_169:
[----:B------:R-:W-:Y:S01]  /*4950*/  MOV R13, R0 ;  /* 0x00000000000d7202 */ /* 0x000fe20000000f00 */
[----:B------:R-:W3:Y:S01]  /*4960*/  LDS.128 R20, [UR15+0x180] ;  /* 0x0001800fff147984 */ /* 0x000ee20008000c00 */
[----:B--2---:R-:W-:Y:S02]  /*4970*/  IMAD.MOV R2, RZ, RZ, -R0 ;  /* 0x000000ffff027224 */ /* 0x004fe400078e0a00 */
[----:B------:R-:W-:Y:S01]  /*4980*/  @!P0 IMAD.MOV R32, RZ, RZ, -R32 ;  /* 0x000000ffff208224 */ /* 0x000fe200078e0a20 */
[----:B------:R-:W-:Y:S01]  /*4990*/  @!P3 LOP3.LUT R32, RZ, R29, RZ, 0x33, !PT ;  /* 0x0000001dff20b212 */ /* 0x000fe200078e33ff */
[----:B------:R-:W-:Y:S01]  /*49a0*/  IMAD R34, R2, R8, RZ ;  /* 0x0000000802227224 */ /* 0x000fe200078e02ff */
[----:B------:R-:W-:Y:S01]  /*49b0*/  ISETP.GE.AND P0, PT, R40, 0x1, PT ;  /* 0x000000012800780c */ /* 0x000fe20003f06270 */
[----:B------:R-:W-:Y:S01]  /*49c0*/  IMAD.MOV.U32 R12, RZ, RZ, RZ ;  /* 0x000000ffff0c7224 */ /* 0x000fe200078e00ff */
[----:B------:R-:W-:Y:S01]  /*49d0*/  IABS R2, R32 ;  /* 0x0000002000027213 */ /* 0x000fe20000000000 */
[----:B------:R-:W-:Y:S01]  /*49e0*/  @!PT LDS RZ, [RZ] ;  /* 0x00000000fffff984 */ /* 0x000fe20000000800 */
[----:B------:R-:W-:Y:S01]  /*49f0*/  @!PT LDS RZ, [RZ] ;  /* 0x00000000fffff984 */ /* 0x000fe20000000800 */
[----:B------:R-:W-:Y:S01]  /*4a00*/  @!PT LDS RZ, [RZ] ;  /* 0x00000000fffff984 */ /* 0x000fe20000000800 */
[----:B------:R-:W-:Y:S01]  /*4a10*/  @!PT LDS RZ, [RZ] ;  /* 0x00000000fffff984 */ /* 0x000fe20000000800 */
[----:B------:R2:W-:Y:S06]  /*4a20*/  MEMBAR.ALL.CTA ;  /* 0x0000000000007992 */ /* 0x0005ec0000008000 */
[----:B--2---:R-:W2:Y:S01]  /*4a30*/  FENCE.VIEW.ASYNC.S ;  /* 0x00000000000073c6 */ /* 0x004ea20000000000 */
[----:B------:R-:W-:Y:S01]  /*4a40*/  LOP3.LUT R33, R32, R19, RZ, 0x3c, !PT ;  /* 0x0000001320217212 */ /* 0x000fe200078e3cff */
[----:B------:R-:W-:Y:S06]  /*4a50*/  IMAD.HI.U32 R34, R0, R34, R12 ;  /* 0x0000002200227227 */ /* 0x000fec00078e000c */
[----:B------:R-:W-:Y:S04]  /*4a60*/  IMAD.HI.U32 R34, R34, R2, RZ ;  /* 0x0000000222227227 */ /* 0x000fe800078e00ff */
[----:B------:R-:W-:Y:S04]  /*4a70*/  IMAD.MOV R0, RZ, RZ, -R34 ;  /* 0x000000ffff007224 */ /* 0x000fe800078e0a22 */
[C---:B------:R-:W-:Y:S05]  /*4a80*/  IMAD R2, R8.reuse, R0, R2 ;  /* 0x0000000008027224 */ /* 0x040fea00078e0202 */
[----:B------:R-:W-:Y:S01]  /*4a90*/  ISETP.GT.U32.AND P4, PT, R8, R2, PT ;  /* 0x000000020800720c */ /* 0x000fe20003f84070 */
[----:B--2---:R-:W-:Y:S01]  /*4aa0*/  SYNCS.ARRIVE.TRANS64.RED.A1T0 RZ, [UR14], RZ ;  /* 0x000000ffffff79a7 */ /* 0x004fe2000810040e */
[----:B---3--:R-:W-:Y:S11]  /*4ab0*/  LOP3.LUT P3, RZ, R22, 0x1, RZ, 0xc0, !PT ;  /* 0x0000000116ff7812 */ /* 0x008ff6000786c0ff */
[-C--:B------:R-:W-:Y:S04]  /*4ac0*/  @!P4 IADD3 R2, PT, PT, R2, -R8.reuse, RZ ;  /* 0x800000080202c210 */ /* 0x080fe80007ffe0ff */
[----:B------:R-:W-:Y:S02]  /*4ad0*/  ISETP.GE.U32.AND P5, PT, R2, R8, PT ;  /* 0x000000080200720c */ /* 0x000fe40003fa6070 */
[----:B------:R-:W-:Y:S02]  /*4ae0*/  @P3 MOV R11, R20 ;  /* 0x00000014000b3202 */ /* 0x000fe40000000f00 */
[----:B------:R-:W-:Y:S01]  /*4af0*/  @P3 LOP3.LUT R10, R21, 0xffff, RZ, 0xc0, !PT ;  /* 0x0000ffff150a3812 */ /* 0x000fe200078ec0ff */
[----:B------:R-:W-:Y:S08]  /*4b00*/  @!P0 BRA `(.L_x_82) ;  /* 0x0000000000a48947 */ /* 0x000ff00003800000 */
[-C--:B-1----:R-:W-:Y:S01]  /*4b10*/  IMAD.HI.U32 R0, R24, R7.reuse, RZ ;  /* 0x0000000718007227 */ /* 0x082fe200078e00ff */
[----:B------:R-:W-:Y:S02]  /*4b20*/  ISETP.NE.AND P0, PT, R6, 0x1, PT ;  /* 0x000000010600780c */ /* 0x000fe40003f05270 */
[----:B------:R-:W-:Y:S01]  /*4b30*/  ISETP.NE.AND P2, PT, R40, 0x1, PT ;  /* 0x000000012800780c */ /* 0x000fe20003f45270 */
[----:B------:R-:W-:Y:S01]  /*4b40*/  IMAD.HI.U32 R9, R25, R16, RZ ;  /* 0x0000001019097227 */ /* 0x000fe200078e00ff */
[----:B------:R-:W-:Y:S02]  /*4b50*/  SHF.R.U32.HI R0, RZ, R18, R0 ;  /* 0x00000012ff007219 */ /* 0x000fe40000011600 */
[----:B------:R-:W-:Y:S01]  /*4b60*/  ISETP.NE.AND P6, PT, R3, 0x1, PT ;  /* 0x000000010300780c */ /* 0x000fe20003fc5270 */
[----:B------:R-:W-:Y:S01]  /*4b70*/  IMAD.HI.U32 R13, R10, R7, RZ ;  /* 0x000000070a0d7227 */ /* 0x000fe200078e00ff */
[----:B------:R-:W-:Y:S02]  /*4b80*/  SHF.R.U32.HI R9, RZ, R17, R9 ;  /* 0x00000011ff097219 */ /* 0x000fe40000011609 */
[----:B------:R-:W-:Y:S01]  /*4b90*/  SEL R0, R24, R0, !P0 ;  /* 0x0000000018007207 */ /* 0x000fe20004000000 */
[----:B------:R-:W-:Y:S01]  /*4ba0*/  IMAD.HI.U32 R12, R11, R16, RZ ;  /* 0x000000100b0c7227 */ /* 0x000fe200078e00ff */
[----:B------:R-:W-:Y:S03]  /*4bb0*/  SEL R9, R25, R9, !P6 ;  /* 0x0000000919097207 */ /* 0x000fe60007000000 */
[-C--:B------:R-:W-:Y:S01]  /*4bc0*/  IMAD.HI.U32 R8, R0, R4.reuse, RZ ;  /* 0x0000000400087227 */ /* 0x080fe200078e00ff */
[----:B------:R-:W-:Y:S03]  /*4bd0*/  SHF.R.U32.HI R12, RZ, R17, R12 ;  /* 0x00000011ff0c7219 */ /* 0x000fe6000001160c */
[----:B------:R-:W-:Y:S01]  /*4be0*/  IMAD.HI.U32 R2, R9, R4, RZ ;  /* 0x0000000409027227 */ /* 0x000fe200078e00ff */
[-C--:B------:R-:W-:Y:S02]  /*4bf0*/  @P2 SHF.R.U32.HI R0, RZ, R5.reuse, R8 ;  /* 0x00000005ff002219 */ /* 0x080fe40000011608 */
[----:B------:R-:W-:Y:S02]  /*4c00*/  SHF.R.U32.HI R8, RZ, R18, R13 ;  /* 0x00000012ff087219 */ /* 0x000fe4000001160d */
[----:B------:R-:W-:Y:S01]  /*4c10*/  @P2 SHF.R.U32.HI R9, RZ, R5, R2 ;  /* 0x00000005ff092219 */ /* 0x000fe20000011602 */
[----:B------:R-:W-:Y:S01]  /*4c20*/  IMAD R0, R40, R0, RZ ;  /* 0x0000000028007224 */ /* 0x000fe200078e02ff */
[----:B------:R-:W-:Y:S02]  /*4c30*/  SEL R8, R10, R8, !P0 ;  /* 0x000000080a087207 */ /* 0x000fe40004000000 */
[----:B------:R-:W-:Y:S01]  /*4c40*/  SEL R2, R11, R12, !P6 ;  /* 0x0000000c0b027207 */ /* 0x000fe20007000000 */
[----:B------:R-:W-:Y:S01]  /*4c50*/  IMAD R12, R40, R9, RZ ;  /* 0x00000009280c7224 */ /* 0x000fe200078e02ff */
[C---:B------:R-:W-:Y:S01]  /*4c60*/  ISETP.GE.AND P0, PT, R8.reuse, R0, PT ;  /* 0x000000000800720c */ /* 0x040fe20003f06270 */
[----:B------:R-:W-:Y:S03]  /*4c70*/  IMAD.HI.U32 R0, R8, R4, RZ ;  /* 0x0000000408007227 */ /* 0x000fe600078e00ff */
[----:B------:R-:W-:Y:S02]  /*4c80*/  ISETP.GE.OR P0, PT, R2, R12, P0 ;  /* 0x0000000c0200720c */ /* 0x000fe40000706670 */
[-C--:B------:R-:W-:Y:S04]  /*4c90*/  SHF.R.U32.HI R0, RZ, R5.reuse, R0 ;  /* 0x00000005ff007219 */ /* 0x080fe80000011600 */
[----:B------:R-:W-:Y:S05]  /*4ca0*/  SEL R13, R8, R0, !P2 ;  /* 0x00000000080d7207 */ /* 0x000fea0005000000 */
[----:B------:R-:W-:Y:S02]  /*4cb0*/  IMAD.MOV R12, RZ, RZ, -R13 ;  /* 0x000000ffff0c7224 */ /* 0x000fe400078e0a0d */
[----:B------:R-:W-:Y:S04]  /*4cc0*/  @!P0 IMAD.HI.U32 R0, R2, R4, RZ ;  /* 0x0000000402008227 */ /* 0x000fe800078e00ff */
[----:B------:R-:W-:Y:S01]  /*4cd0*/  IMAD R12, R40, R12, R8 ;  /* 0x0000000c280c7224 */ /* 0x000fe200078e0208 */
[----:B------:R-:W-:Y:S04]  /*4ce0*/  @!P0 SHF.R.U32.HI R0, RZ, R5, R0 ;  /* 0x00000005ff008219 */ /* 0x000fe80000011600 */
[----:B------:R-:W-:Y:S04]  /*4cf0*/  @!P0 SEL R0, R2, R0, !P2 ;  /* 0x0000000002008207 */ /* 0x000fe80005000000 */
[----:B------:R-:W-:Y:S01]  /*4d00*/  @!P0 IADD3 R13, PT, PT, R13, -R0, RZ ;  /* 0x800000000d0d8210 */ /* 0x000fe20007ffe0ff */
[----:B------:R-:W-:Y:S01]  /*4d10*/  @!P0 IMAD R0, R9, R12, R0 ;  /* 0x0000000c09008224 */ /* 0x000fe200078e0200 */
[----:B------:R-:W-:Y:S01]  /*4d20*/  IADD3 R9, PT, PT, -R8, RZ, RZ ;  /* 0x000000ff08097210 */ /* 0x000fe20007ffe1ff */
[--C-:B------:R-:W-:Y:S02]  /*4d30*/  IMAD.MOV R12, RZ, RZ, -R2.reuse ;  /* 0x000000ffff0c7224 */ /* 0x100fe400078e0a02 */
[----:B------:R-:W-:Y:S02]  /*4d40*/  @!P0 IMAD R8, R13, R40, R2 ;  /* 0x000000280d088224 */ /* 0x000fe400078e0202 */
[----:B------:R-:W-:Y:S02]  /*4d50*/  @!P0 IMAD.MOV.U32 R2, RZ, RZ, R0 ;  /* 0x000000ffff028224 */ /* 0x000fe400078e0000 */
[----:B------:R-:W-:Y:S02]  /*4d60*/  IMAD R11, R3, R12, R11 ;  /* 0x0000000c030b7224 */ /* 0x000fe400078e020b */
[----:B------:R-:W-:Y:S02]  /*4d70*/  IMAD R10, R6, R9, R10 ;  /* 0x00000009060a7224 */ /* 0x000fe400078e020a */
[----:B------:R-:W-:Y:S02]  /*4d80*/  IMAD R11, R2, R3, R11 ;  /* 0x00000003020b7224 */ /* 0x000fe400078e020b */
[----:B------:R-:W-:Y:S02]  /*4d90*/  IMAD R10, R8, R6, R10 ;  /* 0x00000006080a7224 */ /* 0x000fe400078e020a */
.L_x_82:
[----:B------:R-:W-:Y:S05]  /*4da0*/  BRA.U UP2, `(.L_x_83) ;  /* 0x0000000102107547 */ /* 0x000fea000b800000 */
[----:B------:R-:W-:Y:S04]  /*4db0*/  MOV R2, UR22 ;  /* 0x0000001600027c02 */ /* 0x000fe80008000f00 */
[----:B------:R-:W-:Y:S04]  /*4dc0*/  SHF.L.U32 R2, R2, 0x1f, RZ ;  /* 0x0000001f02027819 */ /* 0x000fe800000006ff */
[----:B------:R-:W2:Y:S02]  /*4dd0*/  SYNCS.PHASECHK.TRANS64.TRYWAIT P0, [UR15+0x138], R2 ;  /* 0x00013802ff0075a7 */ /* 0x000ea4000800110f */
[----:B--2---:R-:W-:Y:S05]  /*4de0*/  @!P0 BRA `(.L_x_84) ;  /* 0x0000004000248947 */ /* 0x004fea0003800000 */
.L_x_83:
[----:B------:R-:W-:Y:S01]  /*4df0*/  R2UR UR8, R33 ;  /* 0x00000000210872ca */ /* 0x000fe200000e0000 */
[----:B------:R-:W-:Y:S01]  /*4e00*/  @!P4 VIADD R34, R34, 0x1 ;  /* 0x000000012222c836 */ /* 0x000fe20000000000 */
[----:B------:R-:W-:Y:S01]  /*4e10*/  ISETP.NE.AND P0, PT, R19, RZ, PT ;  /* 0x000000ff1300720c */ /* 0x000fe20003f05270 */
[----:B--2---:R-:W-:Y:S01]  /*4e20*/  IMAD.MOV R0, RZ, RZ, -R32 ;  /* 0x000000ffff007224 */ /* 0x004fe200078e0a20 */
[----:B------:R-:W-:Y:S01]  /*4e30*/  R2UR UR19, R15 ;  /* 0x000000000f1372ca */ /* 0x000fe200000e0000 */
[----:B------:R-:W-:Y:S01]  /*4e40*/  @P5 VIADD R34, R34, 0x1 ;  /* 0x0000000122225836 */ /* 0x000fe20000000000 */
[----:B------:R-:W-:Y:S01]  /*4e50*/  R2UR UR20, R32 ;  /* 0x00000000201472ca */ /* 0x000fe200000e0000 */
[----:B------:R-:W-:Y:S01]  /*4e60*/  IMAD R14, R29, R0, R14 ;  /* 0x000000001d0e7224 */ /* 0x000fe200078e020e */
[----:B------:R-:W-:Y:S02]  /*4e70*/  ISETP.NE.U32.AND P2, PT, RZ, UR4, PT ;  /* 0x00000004ff007c0c */ /* 0x000fe4000bf45070 */
[----:B------:R-:W-:Y:S02]  /*4e80*/  R2UR UR21, R34 ;  /* 0x00000000221572ca */ /* 0x000fe400000e0000 */
[----:B------:R-:W-:Y:S01]  /*4e90*/  R2UR UR18, R14 ;  /* 0x000000000e1272ca */ /* 0x000fe200000e0000 */
[----:B------:R-:W-:Y:S01]  /*4ea0*/  UISETP.GE.AND UP4, UPT, UR8, URZ, UPT ;  /* 0x000000ff0800728c */ /* 0x000fe2000bf86270 */
[----:B------:R-:W-:Y:S01]  /*4eb0*/  ISETP.NE.AND.EX P2, PT, RZ, UR5, PT, P2 ;  /* 0x00000005ff007c0c */ /* 0x000fe2000bf45320 */
[----:B------:R-:W-:Y:S01]  /*4ec0*/  VOTEU.ALL UP2, P0 ;  /* 0x0000000000ff7886 */ /* 0x000fe20000040000 */
[----:B------:R-:W-:Y:S01]  /*4ed0*/  SHF.L.U32 R14, R28, 0x1f, RZ ;  /* 0x0000001f1c0e7819 */ /* 0x000fe200000006ff */
[----:B------:R-:W-:Y:S07]  /*4ee0*/  USHF.L.U32 UR19, UR19, 0x6, URZ ;  /* 0x0000000613137899 */ /* 0x000fee00080006ff */
[----:B------:R-:W-:Y:S02]  /*4ef0*/  @!UP4 UIADD3 UR21, UPT, UPT, -UR21, URZ, URZ ;  /* 0x000000ff1515c290 */ /* 0x000fe4000fffe1ff */
[----:B------:R-:W-:Y:S02]  /*4f00*/  @!UP2 ULOP3.LUT UR21, URZ, UR7, URZ, 0x33, !UPT ;  /* 0x00000007ff15a292 */ /* 0x000fe4000f8e33ff */
[----:B------:R-:W-:Y:S04]  /*4f10*/  USHF.L.U32 UR18, UR18, 0x7, URZ ;  /* 0x0000000712127899 */ /* 0x000fe800080006ff */
[----:B------:R-:W-:Y:S05]  /*4f20*/  IMAD R0, RZ, RZ, -UR21 ;  /* 0x80000015ff007e24 */ /* 0x000fea000f8e02ff */
[----:B------:R-:W-:Y:S11]  /*4f30*/  R2UR UR8, R0 ;  /* 0x00000000000872ca */ /* 0x000ff600000e0000 */
[----:B------:R-:W-:Y:S02]  /*4f40*/  @!UPT UIADD3 URZ, UPT, UPT, URZ, URZ, URZ ;  /* 0x000000fffffff290 */ /* 0x000fe4000fffe0ff */
[----:B------:R-:W-:Y:S01]  /*4f50*/  UIMAD UR20, UR6, UR8, UR20 ;  /* 0x00000008061472a4 */ /* 0x000fe2000f8e0214 */
[----:B------:R-:W-:Y:S11]  /*4f60*/  BRA.U !UP3, `(.L_x_85) ;  /* 0x000000010b347547 */ /* 0x000ff6000b800000 */
[----:B------:R-:W-:Y:S01]  /*4f70*/  UPLOP3.LUT UP0, UPT, UPT, UPT, UP1, 0x80, 0x8 ;  /* 0x000000000008789c */ /* 0x000fe20003f0f010 */
[----:B------:R-:W-:Y:S02]  /*4f80*/  HFMA2 R0, -RZ, RZ, 0, 5.9604644775390625e-08 ;  /* 0x00000001ff007431 */ /* 0x000fe400000001ff */
[----:B------:R-:W-:Y:S03]  /*4f90*/  IMAD.MOV.U32 R98, RZ, RZ, 0x1 ;  /* 0x00000001ff627424 */ /* 0x000fe600078e00ff */
[----:B------:R-:W-:Y:S05]  /*4fa0*/  PLOP3.LUT P0, PT, PT, PT, UP0, 0x80, 0x8 ;  /* 0x000000000008781c */ /* 0x000fea0003f0f008 */
[----:B------:R-:W2:Y:S01]  /*4fb0*/  @UP0 LDCU.64 UR10, c[0x0][0x888] ;  /* 0x00011100ff0a07ac */ /* 0x000ea20008000a00 */
[----:B------:R-:W-:Y:S07]  /*4fc0*/  @UP0 UIMAD UR8, UR45, UR4, URZ ;  /* 0x000000042d0802a4 */ /* 0x000fee000f8e02ff */
[----:B------:R-:W-:Y:S01]  /*4fd0*/  @!P0 PRMT R98, R0, 0x7610, R98 ;  /* 0x0000761000628816 */ /* 0x000fe20000000062 */
[----:B--2---:R-:W-:Y:S03]  /*4fe0*/  @UP0 UIMAD.WIDE UR10, UR8, 0x4, UR10 ;  /* 0x00000004080a08a5 */ /* 0x004fe6000f8e020a */
[----:B------:R-:W2:Y:S03]  /*4ff0*/  @!UP0 LDCU UR8, c[0x0][0x880] ;  /* 0x00011000ff0887ac */ /* 0x000ea60008000800 */
[----:B------:R-:W-:Y:S01]  /*5000*/  IMAD.U32 R8, RZ, RZ, UR10 ;  /* 0x0000000aff087e24 */ /* 0x000fe2000f8e00ff */
[----:B------:R-:W-:Y:S05]  /*5010*/  MOV R9, UR11 ;  /* 0x0000000b00097c02 */ /* 0x000fea0008000f00 */
[----:B-----5:R3:W5:Y:S02]  /*5020*/  @P0 LDG.E R49, desc[UR46][R8.64] ;  /* 0x0000002e08310981 */ /* 0x020764000c1e1900 */
[----:B--23--:R-:W-:Y:S07]  /*5030*/  @!P0 IMAD.U32 R49, RZ, RZ, UR8 ;  /* 0x00000008ff318e24 */ /* 0x00cfee000f8e00ff */
.L_x_85:
[----:B-----5:R-:W-:Y:S01]  /*5040*/  @!P2 FSETP.EQ.AND P0, PT, R49, RZ, PT ;  /* 0x000000ff3100a20b */ /* 0x020fe20003f02000 */
[----:B------:R-:W-:Y:S01]  /*5050*/  @!UPT UIADD3 URZ, UPT, UPT, URZ, URZ, URZ ;  /* 0x000000fffffff290 */ /* 0x000fe2000fffe0ff */
[----:B------:R-:W-:Y:S11]  /*5060*/  @!P2 BRA `(.L_x_86) ;  /* 0x000000000014a947 */ /* 0x000ff60003800000 */
[----:B------:R-:W-:Y:S02]  /*5070*/  LOP3.LUT P2, RZ, R98, 0xff, RZ, 0xc0, !PT ;  /* 0x000000ff62ff7812 */ /* 0x000fe4000784c0ff */
[----:B------:R-:W-:Y:S04]  /*5080*/  PLOP3.LUT P0, PT, PT, PT, UP0, 0x80, 0x8 ;  /* 0x000000000008781c */ /* 0x000fe80003f0f008 */
[----:B------:R-:W-:Y:S07]  /*5090*/  PLOP3.LUT P0, PT, P0, PT, PT, 0x8, 0x80 ;  /* 0x000000000080781c */ /* 0x000fee000070e170 */
[----:B------:R-:W-:Y:S11]  /*50a0*/  @P2 FSETP.EQ.AND P0, PT, R49, RZ, PT ;  /* 0x000000ff3100220b */ /* 0x000ff60003f02000 */
[----:B------:R-:W-:Y:S02]  /*50b0*/  @!UPT UIADD3 URZ, UPT, UPT, URZ, URZ, URZ ;  /* 0x000000fffffff290 */ /* 0x000fe4000fffe0ff */
.L_x_86:
[----:B------:R-:W2:Y:S01]  /*50c0*/  SYNCS.PHASECHK.TRANS64.TRYWAIT P2, [UR15+0x120], R14 ;  /* 0x0001200eff0075a7 */ /* 0x000ea2000804110f */
[----:B------:R-:W-:Y:S04]  /*50d0*/  ELECT P4, URZ, PT ;  /* 0x0000000000ff782f */ /* 0x000fe80003880000 */
[----:B------:R-:W-:Y:S11]  /*50e0*/  PLOP3.LUT P4, PT, P0, P4, PT, 0xf2, 0x2f ;  /* 0x00000000002f781c */ /* 0x000ff60000789e72 */
[----:B------:R-:W-:Y:S02]  /*50f0*/  @!UPT UIADD3 URZ, UPT, UPT, URZ, URZ, URZ ;  /* 0x000000fffffff290 */ /* 0x000fe4000fffe0ff */
[----:B-1----:R-:W-:Y:S05]  /*5100*/  @!P4 IADD3 R8, P0, PT, R30, 0x580, RZ ;  /* 0x000005801e08c810 */ /* 0x002fea0007f1e0ff */
[----:B------:R-:W-:Y:S01]  /*5110*/  @!P4 IMAD.X R2, RZ, RZ, R31, P0 ;  /* 0x000000ffff02c224 */ /* 0x000fe200000e061f */
[----:B--2---:R-:W-:Y:S07]  /*5120*/  @!P2 BRA `(.L_x_87) ;  /* 0x0000003c006ca947 */ /* 0x004fee0003800000 */
.L_x_172:
[----:B------:R-:W2:Y:S01]  /*5130*/  LDC.64 R12, c[0x0][0xb18] ;  /* 0x0002c600ff0c7b82 */ /* 0x000ea20000000a00 */
[----:B------:R-:W-:Y:S01]  /*5140*/  @!P4 R2UR UR8, R2 ;  /* 0x000000000208c2ca */ /* 0x000fe200000e0000 */
[----:B------:R-:W-:Y:S01]  /*5150*/  VOTEU.ALL UP2, P4 ;  /* 0x0000000000ff7886 */ /* 0x000fe20002040000 */
[----:B------:R-:W-:Y:S01]  /*5160*/  @!P4 R2UR UR9, R8 ;  /* 0x000000000809c2ca */ /* 0x000fe200000e0000 */
[----:B-1----:R-:W-:Y:S01]  /*5170*/  @!P4 IMAD.MOV.U32 R0, RZ, RZ, 0x1000 ;  /* 0x00001000ff00c424 */ /* 0x002fe200078e00ff */
[----:B------:R-:W-:Y:S03]  /*5180*/  UMOV UR10, 0x0 ;  /* 0x00000000000a7882 */ /* 0x000fe60000000000 */
[----:B------:R-:W1:Y:S01]  /*5190*/  @!P1 LDC R2, c[0x0][0xb0c] ;  /* 0x0002c300ff029b82 */ /* 0x000e620000000800 */
[----:B------:R-:W-:Y:S01]  /*51a0*/  @!UP2 UIADD3 UR16, UPT, UPT, UR15, 0x200, URZ ;  /* 0x000002000f10a890 */ /* 0x000fe2000fffe0ff */
[----:B------:R-:W-:Y:S01]  /*51b0*/  @P3 SHF.R.U32.HI R20, RZ, 0x10, R21 ;  /* 0x00000010ff143819 */ /* 0x000fe20000011615 */
[----:B------:R-:W-:Y:S01]  /*51c0*/  VOTEU.ALL UP2, P4 ;  /* 0x0000000000ff7886 */ /* 0x000fe20002040000 */
[----:B------:R-:W-:Y:S02]  /*51d0*/  UMOV UR11, 0x10000000 ;  /* 0x10000000000b7882 */ /* 0x000fe40000000000 */
[----:B------:R-:W-:Y:S01]  /*51e0*/  @P3 R2UR UR45, R20 ;  /* 0x00000000142d32ca */ /* 0x000fe200000e0000 */
[----:B------:R-:W-:Y:S02]  /*51f0*/  IMAD.U32 R9, RZ, RZ, UR8 ;  /* 0x00000008ff097e24 */ /* 0x000fe4000f8e00ff */
[----:B------:R-:W-:Y:S03]  /*5200*/  IMAD.U32 R8, RZ, RZ, UR9 ;  /* 0x00000009ff087e24 */ /* 0x000fe6000f8e00ff */
[----:B------:R-:W-:Y:S02]  /*5210*/  @!P4 R2UR UR13, R9 ;  /* 0x00000000090dc2ca */ /* 0x000fe400000e0000 */
[----:B------:R-:W-:Y:S02]  /*5220*/  @!P4 R2UR UR12, R8 ;  /* 0x00000000080cc2ca */ /* 0x000fe400000e0000 */
[----:B------:R-:W3:Y:S11]  /*5230*/  LDC.64 R8, c[0x0][0xb10] ;  /* 0x0002c400ff087b82 */ /* 0x000ef60000000a00 */
[----:B------:R4:W-:Y:S01]  /*5240*/  @!UP2 UTMALDG.4D [UR16], [UR12], desc[UR10] ;  /* 0x00000a100c00a5b4 */ /* 0x0009e20008019000 */
[----:B------:R5:W-:Y:S01]  /*5250*/  @!P4 SYNCS.ARRIVE.TRANS64.RED.A0TR RZ, [UR15+0x110], R0 ;  /* 0x00011000ffffc9a7 */ /* 0x000be2000830040f */
[C---:B---3--:R-:W-:Y:S01]  /*5260*/  @!P1 IMAD.HI.U32 R8, R11.reuse, R8, RZ ;  /* 0x000000080b089227 */ /* 0x048fe200078e00ff */
[----:B--2---:R-:W-:Y:S02]  /*5270*/  @!P1 ISETP.NE.AND P0, PT, R12, 0x1, PT ;  /* 0x000000010c00980c */ /* 0x004fe40003f05270 */
[----:B-1----:R-:W-:Y:S01]  /*5280*/  @!P1 ISETP.NE.AND P2, PT, R2, 0x1, PT ;  /* 0x000000010200980c */ /* 0x002fe20003f45270 */
[----:B------:R-:W-:Y:S01]  /*5290*/  SYNCS.ARRIVE.TRANS64.RED.A1T0 RZ, [UR48], RZ ;  /* 0x000000ffffff79a7 */ /* 0x000fe20008100430 */
[C---:B------:R-:W-:Y:S01]  /*52a0*/  @!P1 IMAD.HI.U32 R13, R10.reuse, R13, RZ ;  /* 0x0000000d0a0d9227 */ /* 0x040fe200078e00ff */
[----:B------:R-:W-:Y:S04]  /*52b0*/  @!P1 SHF.R.U32.HI R8, RZ, R9, R8 ;  /* 0x00000009ff089219 */ /* 0x000fe80000011608 */
[----:B------:R-:W-:Y:S01]  /*52c0*/  @!P1 SEL R8, R11, R8, !P2 ;  /* 0x000000080b089207 */ /* 0x000fe20005000000 */
[----:B------:R-:W1:Y:S01]  /*52d0*/  SYNCS.PHASECHK.TRANS64.TRYWAIT P5, [UR15+0x128], R14 ;  /* 0x0001280eff0075a7 */ /* 0x000e6200080a110f */
[----:B-----5:R-:W2:Y:S02]  /*52e0*/  @!P1 LDC R0, c[0x0][0xb20] ;  /* 0x0002c800ff009b82 */ /* 0x020ea40000000800 */
[----:B--2---:R-:W-:Y:S04]  /*52f0*/  @!P1 SHF.R.U32.HI R0, RZ, R0, R13 ;  /* 0x00000000ff009219 */ /* 0x004fe8000001160d */
[----:B------:R-:W-:Y:S05]  /*5300*/  @!P1 SEL R9, R10, R0, !P0 ;  /* 0x000000000a099207 */ /* 0x000fea0004000000 */
[----:B------:R-:W-:Y:S02]  /*5310*/  @!P1 IMAD.IADD R0, R9, 0x1, -R8 ;  /* 0x0000000109009824 */ /* 0x000fe400078e0a08 */
[----:B------:R-:W-:Y:S02]  /*5320*/  @!P1 IMAD.IADD R8, R8, 0x1, -R9 ;  /* 0x0000000108089824 */ /* 0x000fe400078e0a09 */
[----:B------:R-:W-:Y:S02]  /*5330*/  @!P1 IMAD R11, R0, R2, R11 ;  /* 0x00000002000b9224 */ /* 0x000fe400078e020b */
[----:B------:R-:W-:Y:S01]  /*5340*/  @!P1 IMAD R10, R8, R12, R10 ;  /* 0x0000000c080a9224 */ /* 0x000fe200078e020a */
[----:B-1--4-:R-:W-:Y:S06]  /*5350*/  @!P5 BRA `(.L_x_88) ;  /* 0x0000003800f8d947 */ /* 0x012fec0003800000 */
.L_x_174:
[----:B------:R-:W-:Y:S01]  /*5360*/  @!P4 IADD3 R2, P0, PT, R30, 0x580, RZ ;  /* 0x000005801e02c810 */ /* 0x000fe20007f1e0ff */
[----:B------:R-:W-:Y:S01]  /*5370*/  VOTEU.ALL UP2, P4 ;  /* 0x0000000000ff7886 */ /* 0x000fe20002040000 */
[----:B------:R-:W-:Y:S01]  /*5380*/  UMOV UR26, 0x0 ;  /* 0x00000000001a7882 */ /* 0x000fe20000000000 */
[----:B------:R-:W-:Y:S01]  /*5390*/  UMOV UR27, 0x10000000 ;  /* 0x10000000001b7882 */ /* 0x000fe20000000000 */
[----:B------:R-:W-:Y:S01]  /*53a0*/  @!P4 R2UR UR9, R2 ;  /* 0x000000000209c2ca */ /* 0x000fe200000e0000 */
[----:B-1----:R-:W-:Y:S01]  /*53b0*/  @!P4 IMAD.X R0, RZ, RZ, R31, P0 ;  /* 0x000000ffff00c224 */ /* 0x002fe200000e061f */
[----:B------:R-:W-:Y:S01]  /*53c0*/  @!UP2 UIADD3 UR10, UPT, UPT, UR18, 0x40, URZ ;  /* 0x00000040120aa890 */ /* 0x000fe2000fffe0ff */
[----:B------:R-:W-:Y:S01]  /*53d0*/  LOP3.LUT R28, R28, 0x1, RZ, 0x3c, !PT ;  /* 0x000000011c1c7812 */ /* 0x000fe200078e3cff */
[----:B------:R-:W-:Y:S01]  /*53e0*/  UMOV UR11, UR19 ;  /* 0x00000013000b7c82 */ /* 0x000fe20008000000 */
[----:B------:R-:W-:Y:S01]  /*53f0*/  UMOV UR12, UR20 ;  /* 0x00000014000c7c82 */ /* 0x000fe20008000000 */
[----:B------:R-:W-:Y:S01]  /*5400*/  @!P4 R2UR UR8, R0 ;  /* 0x000000000008c2ca */ /* 0x000fe200000e0000 */
[----:B------:R-:W-:Y:S01]  /*5410*/  UMOV UR13, UR21 ;  /* 0x00000015000d7c82 */ /* 0x000fe20008000000 */
[----:B------:R-:W-:Y:S01]  /*5420*/  LOP3.LUT R27, R27, 0x1, RZ, 0x3c, !PT ;  /* 0x000000011b1b7812 */ /* 0x000fe200078e3cff */
[----:B------:R-:W-:Y:S02]  /*5430*/  IMAD.IADD R14, R10, 0x1, R96 ;  /* 0x000000010a0e7824 */ /* 0x000fe400078e0260 */
[----:B------:R-:W-:Y:S02]  /*5440*/  IMAD.IADD R15, R11, 0x1, R97 ;  /* 0x000000010b0f7824 */ /* 0x000fe400078e0261 */
[----:B------:R-:W-:Y:S01]  /*5450*/  IMAD.U32 R8, RZ, RZ, UR9 ;  /* 0x00000009ff087e24 */ /* 0x000fe2000f8e00ff */
[----:B------:R-:W-:Y:S04]  /*5460*/  @!UP2 UIADD3 UR9, UPT, UPT, UR15, 0x118, URZ ;  /* 0x000001180f09a890 */ /* 0x000fe8000fffe0ff */
[----:B------:R-:W-:Y:S01]  /*5470*/  @!P4 R2UR UR24, R8 ;  /* 0x000000000818c2ca */ /* 0x000fe200000e0000 */
[----:B------:R-:W-:Y:S01]  /*5480*/  IMAD.U32 R9, RZ, RZ, UR8 ;  /* 0x00000008ff097e24 */ /* 0x000fe2000f8e00ff */
[----:B------:R-:W-:Y:S01]  /*5490*/  @!UP2 UIADD3 UR8, UPT, UPT, UR15, 0x1200, URZ ;  /* 0x000012000f08a890 */ /* 0x000fe2000fffe0ff */
[----:B------:R-:W-:Y:S03]  /*54a0*/  VOTEU.ALL UP2, P4 ;  /* 0x0000000000ff7886 */ /* 0x000fe60002040000 */
[----:B------:R-:W-:Y:S11]  /*54b0*/  @!P4 R2UR UR25, R9 ;  /* 0x000000000919c2ca */ /* 0x000ff600000e0000 */
[----:B------:R-:W-:Y:S02]  /*54c0*/  @!UPT UIADD3 URZ, UPT, UPT, URZ, URZ, URZ ;  /* 0x000000fffffff290 */ /* 0x000fe4000fffe0ff */
[----:B------:R3:W-:Y:S01]  /*54d0*/  @!UP2 UTMALDG.4D [UR8], [UR24], desc[UR26] ;  /* 0x00001a081800a5b4 */ /* 0x0007e20008019000 */
[----:B------:R3:W-:Y:S01]  /*54e0*/  @!P4 SYNCS.ARRIVE.TRANS64.RED.A0TR RZ, [UR15+0x118], R26 ;  /* 0x0001181affffc9a7 */ /* 0x0007e2000830040f */
[----:B------:R-:W-:Y:S01]  /*54f0*/  UPLOP3.LUT UP2, UPT, UPT, UPT, UPT, 0x80, 0x8 ;  /* 0x000000000008789c */ /* 0x000fe20003f4f070 */
[----:B------:R-:W-:Y:S01]  /*5500*/  SYNCS.ARRIVE.TRANS64.RED.A1T0 RZ, [UR23], RZ ;  /* 0x000000ffffff79a7 */ /* 0x000fe20008100417 */
[----:B------:R-:W-:Y:S09]  /*5510*/  @P3 BRA `(.L_x_89) ;  /* 0xfffffff000943947 */ /* 0x000ff2000383ffff */
[----:B------:R-:W-:-:S04]  /*5520*/  SHF.L.U32 R2, R28, 0x1f, RZ ;  /* 0x0000001f1c027819 */ /* 0x000fc800000006ff */
[----:B------:R-:W1:Y:S02]  /*5530*/  SYNCS.PHASECHK.TRANS64.TRYWAIT P0, [UR15+0x120], R2 ;  /* 0x00012002ff0075a7 */ /* 0x000e64000800110f */
[----:B-1----:R-:W-:Y:S05]  /*5540*/  @!P0 BRA `(.L_x_90) ;  /* 0x0000003800948947 */ /* 0x002fea0003800000 */
.L_x_176:
[----:B-1----:R-:W-:-:S07]  /*5550*/  MOV R0, UR15 ;  /* 0x0000000f00007c02 */ /* 0x002fce0008000f00 */
.L_x_91:
[----:B-1----:R-:W-:-:S04]  /*5560*/  SHF.L.U32 R2, R28, 0x1f, RZ ;  /* 0x0000001f1c027819 */ /* 0x002fc800000006ff */
[----:B------:R1:W2:Y:S03]  /*5570*/  SYNCS.PHASECHK.TRANS64.TRYWAIT P0, [R0+URZ+0x128], R2 ;  /* 0x00012802000075a7 */ /* 0x0002a600080011ff */
[----:B--2---:R-:W-:Y:S05]  /*5580*/  @!P0 NANOSLEEP.SYNCS 0x989680 ;  /* 0x009896800000895d */ /* 0x004fea0003900000 */
[----:B------:R-:W2:Y:S02]  /*5590*/  @!P0 SYNCS.PHASECHK.TRANS64 P0, [R0+URZ+0x128], R2 ;  /* 0x00012802000085a7 */ /* 0x000ea400080010ff */
[----:B--23--:R-:W-:Y:S05]  /*55a0*/  @P0 EXIT ;  /* 0x000000000000094d */ /* 0x00cfea0003800000 */
[----:B------:R-:W-:Y:S05]  /*55b0*/  BRA `(.L_x_91) ;  /* 0xfffffffc00e87947 */ /* 0x000fea000383ffff */
.L_x_80:
[----:B------:R-:W-:-:S06]  /*55c0*/  UISETP.GE.AND UP1, UPT, UR4, 0x4, UPT ;  /* 0x000000040400788c */ /* 0x000fcc000bf26270 */
[----:B------:R-:W-:-:S13]  /*55d0*/  PLOP3.LUT P0, PT, PT, PT, UP1, 0x80, 0x8 ;  /* 0x000000000008781c */ /* 0x000fda0003f0f018 */
[----:B-1----:R-:W-:Y:S05]  /*55e0*/  @!P0 EXIT ;  /* 0x000000000000894d */ /* 0x002fea0003800000 */
[----:B------:R-:W-:Y:S01]  /*55f0*/  BAR.SYNC.DEFER_BLOCKING 0x6, 0xa0 ;  /* 0x0182800000007b1d */ /* 0x000fe20000010000 */
[C---:B------:R-:W-:Y:S01]  /*5600*/  IMAD.SHL.U32 R4, R108.reuse, 0x40, RZ ;  /* 0x000000406c047824 */ /* 0x040fe200078e00ff */
[----:B------:R-:W-:Y:S01]  /*5610*/  SHF.R.S32.HI R6, RZ, 0x1f, R111 ;  /* 0x0000001fff067819 */ /* 0x000fe2000001146f */
[C---:B------:R-:W-:Y:S01]  /*5620*/  IMAD.SHL.U32 R107, R108.reuse, 0x20, RZ ;  /* 0x000000206c6b7824 */ /* 0x040fe200078e00ff */
[C---:B------:R-:W-:Y:S01]  /*5630*/  LOP3.LUT R109, R108.reuse, 0x60, RZ, 0xc0, !PT ;  /* 0x000000606c6d7812 */ /* 0x040fe200078ec0ff */
[----:B------:R-:W-:Y:S01]  /*5640*/  IMAD.SHL.U32 R5, R108, 0x2, RZ ;  /* 0x000000026c057824 */ /* 0x000fe200078e00ff */
[----:B------:R-:W-:Y:S02]  /*5650*/  UMOV UR51, 0x400 ;  /* 0x0000040000337882 */ /* 0x000fe40000000000 */
[----:B------:R-:W1:Y:S01]  /*5660*/  LDC R102, c[0x0][0x370] ;  /* 0x0000dc00ff667b82 */ /* 0x000e620000000800 */
[----:B------:R-:W-:Y:S01]  /*5670*/  ULEA UR51, UR48, UR51, 0x18 ;  /* 0x0000003330337291 */ /* 0x000fe2000f8ec0ff */
[----:B------:R-:W-:Y:S01]  /*5680*/  LOP3.LUT R0, R4, 0x180, RZ, 0xc0, !PT ;  /* 0x0000018004007812 */ /* 0x000fe200078ec0ff */
[----:B------:R-:W-:Y:S01]  /*5690*/  IMAD.U32 R46, R108, 0x10000, RZ ;  /* 0x000100006c2e7824 */ /* 0x000fe200078e00ff */
[----:B------:R-:W-:Y:S01]  /*56a0*/  LOP3.LUT R107, R107, 0xc00, RZ, 0xc0, !PT ;  /* 0x00000c006b6b7812 */ /* 0x000fe200078ec0ff */
[----:B------:R-:W-:Y:S01]  /*56b0*/  UIADD3 UR4, UPT, UPT, UR51, 0x2200, URZ ;  /* 0x0000220033047890 */ /* 0x000fe2000fffe0ff */
[----:B------:R-:W-:Y:S01]  /*56c0*/  LOP3.LUT R5, R0, 0x20, R5, 0xf8, !PT ;  /* 0x0000002000057812 */ /* 0x000fe200078ef805 */
[C---:B------:R-:W-:Y:S01]  /*56d0*/  IMAD.SHL.U32 R0, R108.reuse, 0x8, RZ ;  /* 0x000000086c007824 */ /* 0x040fe200078e00ff */
[----:B------:R-:W2:Y:S01]  /*56e0*/  LDC R42, c[0x0][0xb0c] ;  /* 0x0002c300ff2a7b82 */ /* 0x000ea20000000800 */
[----:B------:R-:W-:Y:S01]  /*56f0*/  LOP3.LUT R107, R107, 0x40, R4, 0xf8, !PT ;  /* 0x000000406b6b7812 */ /* 0x000fe200078ef804 */
[----:B------:R-:W-:Y:S01]  /*5700*/  IMAD.MOV.U32 R45, RZ, RZ, RZ ;  /* 0x000000ffff2d7224 */ /* 0x000fe200078e00ff */
[----:B------:R-:W-:Y:S01]  /*5710*/  LOP3.LUT R108, R108, 0x2, RZ, 0xc0, !PT ;  /* 0x000000026c6c7812 */ /* 0x000fe200078ec0ff */
[----:B------:R-:W-:Y:S01]  /*5720*/  IMAD.MOV.U32 R106, RZ, RZ, RZ ;  /* 0x000000ffff6a7224 */ /* 0x000fe200078e00ff */
[----:B------:R-:W-:-:S02]  /*5730*/  LEA.HI R111, R6, R111, RZ, 0x7 ;  /* 0x0000006f066f7211 */ /* 0x000fc400078f38ff */
[----:B------:R-:W-:Y:S02]  /*5740*/  CS2R R104, SRZ ;  /* 0x0000000000687805 */ /* 0x000fe4000001ff00 */
[----:B------:R-:W-:Y:S01]  /*5750*/  LOP3.LUT R0, R5, 0x30, R0, 0x78, !PT ;  /* 0x0000003005007812 */ /* 0x000fe200078e7800 */
[----:B------:R-:W3:Y:S01]  /*5760*/  LDC R100, c[0x0][0xb20] ;  /* 0x0002c800ff647b82 */ /* 0x000ee20000000800 */
[----:B------:R-:W4:Y:S01]  /*5770*/  LDS R2, [UR51+0x190] ;  /* 0x00019033ff027984 */ /* 0x000f220008000800 */
[----:B------:R-:W-:Y:S01]  /*5780*/  LOP3.LUT R107, R107, 0x200, R4, 0xf8, !PT ;  /* 0x000002006b6b7812 */ /* 0x000fe200078ef804 */
[----:B------:R-:W-:Y:S01]  /*5790*/  IMAD.MOV.U32 R103, RZ, RZ, RZ ;  /* 0x000000ffff677224 */ /* 0x000fe200078e00ff */
[----:B------:R-:W-:Y:S01]  /*57a0*/  LOP3.LUT R46, R46, 0x600000, RZ, 0xc0, !PT ;  /* 0x006000002e2e7812 */ /* 0x000fe200078ec0ff */
[----:B------:R-:W-:Y:S01]  /*57b0*/  IMAD.MOV R112, RZ, RZ, -R108 ;  /* 0x000000ffff707224 */ /* 0x000fe200078e0a6c */
[----:B------:R-:W-:Y:S01]  /*57c0*/  LOP3.LUT R107, R107, R0, RZ, 0xfc, !PT ;  /* 0x000000006b6b7212 */ /* 0x000fe200078efcff */
[----:B------:R-:W-:Y:S01]  /*57d0*/  IMAD.U32 R113, RZ, RZ, UR4 ;  /* 0x00000004ff717e24 */ /* 0x000fe2000f8e00ff */
[----:B------:R-:W1:Y:S01]  /*57e0*/  LDC R41, c[0x0][0xb30] ;  /* 0x0002cc00ff297b82 */ /* 0x000e620000000800 */
[----:B------:R-:W-:Y:S01]  /*57f0*/  SHF.R.S32.HI R111, RZ, 0x7, R111 ;  /* 0x00000007ff6f7819 */ /* 0x000fe2000001146f */
[----:B------:R-:W1:Y:S01]  /*5800*/  LDCU.64 UR54, c[0x0][0x348] ;  /* 0x00006900ff3677ac */ /* 0x000e620008000a00 */
[----:B------:R-:W1:Y:S05]  /*5810*/  LDCU.64 UR36, c[0x0][0x888] ;  /* 0x00011100ff2477ac */ /* 0x000e6a0008000a00 */
[----:B------:R-:W1:Y:S01]  /*5820*/  LDC R99, c[0x0][0x388] ;  /* 0x0000e200ff637b82 */ /* 0x000e620000000800 */
[----:B------:R-:W1:Y:S01]  /*5830*/  LDCU.64 UR38, c[0x0][0x890] ;  /* 0x00011200ff2677ac */ /* 0x000e620008000a00 */
[----:B------:R-:W-:-:S06]  /*5840*/  UIADD3 UR50, UPT, UPT, UR51, 0x200, URZ ;  /* 0x0000020033327890 */ /* 0x000fcc000fffe0ff */
[----:B------:R-:W1:Y:S08]  /*5850*/  LDC.64 R94, c[0x0][0xb10] ;  /* 0x0002c400ff5e7b82 */ /* 0x000e700000000a00 */
[----:B------:R-:W1:Y:S08]  /*5860*/  LDC.64 R38, c[0x0][0xb18] ;  /* 0x0002c600ff267b82 */ /* 0x000e700000000a00 */
[----:B------:R-:W1:Y:S01]  /*5870*/  LDC.64 R36, c[0x0][0xb28] ;  /* 0x0002ca00ff247b82 */ /* 0x000e620000000a00 */
[C---:B----4-:R-:W-:Y:S01]  /*5880*/  VIADD R3, R2.reuse, 0x80 ;  /* 0x0000008002037836 */ /* 0x050fe20000000000 */
[----:B------:R-:W-:-:S04]  /*5890*/  LOP3.LUT R2, R2, 0xffff, RZ, 0xc0, !PT ;  /* 0x0000ffff02027812 */ /* 0x000fc800078ec0ff */
[----:B------:R-:W-:Y:S02]  /*58a0*/  LOP3.LUT R3, R3, 0xffff, RZ, 0xc0, !PT ;  /* 0x0000ffff03037812 */ /* 0x000fe400078ec0ff */
[----:B------:R-:W4:Y:S03]  /*58b0*/  LDC.64 R92, c[0x0][0x8b0] ;  /* 0x00022c00ff5c7b82 */ /* 0x000f260000000a00 */
[----:B------:R1:W-:Y:S05]  /*58c0*/  STL.64 [R1], R2 ;  /* 0x0000000201007387 */ /* 0x0003ea0000100a00 */
[----:B------:R-:W1:Y:S08]  /*58d0*/  LDC.64 R82, c[0x0][0x8a8] ;  /* 0x00022a00ff527b82 */ /* 0x000e700000000a00 */
[----:B--23--:R-:W1:Y:S02]  /*58e0*/  LDC R101, c[0x0][0x374] ;  /* 0x0000dd00ff657b82 */ /* 0x00ce640000000800 */
.L_x_118:
[----:B-1----:R-:W-:Y:S04]  /*58f0*/  SHF.L.U32 R2, R105, 0x1f, RZ ;  /* 0x0000001f69027819 */ /* 0x002fe800000006ff */
[----:B------:R-:W1:Y:S02]  /*5900*/  SYNCS.PHASECHK.TRANS64.TRYWAIT P0, [UR51+0x140], R2 ;  /* 0x00014002ff0075a7 */ /* 0x000e640008001133 */
[----:B-1----:R-:W-:Y:S05]  /*5910*/  @!P0 BRA `(.L_x_92) ;  /* 0x0000003400b88947 */ /* 0x002fea0003800000 */
.L_x_178:
[----:B------:R-:W2:Y:S01]  /*5920*/  LDS.128 R8, [UR51+0x180] ;  /* 0x00018033ff087984 */ /* 0x000ea20008000c00 */
[----:B------:R-:W-:Y:S01]  /*5930*/  UIADD3 UR4, UPT, UPT, UR51, 0x148, URZ ;  /* 0x0000014833047890 */ /* 0x000fe2000fffe0ff */
[----:B-1----:R-:W-:Y:S01]  /*5940*/  IMAD R0, R45, 0x4, R1 ;  /* 0x000000042d007824 */ /* 0x002fe200078e0201 */
[-C--:B------:R-:W-:Y:S02]  /*5950*/  IABS R5, R111.reuse ;  /* 0x0000006f00057213 */ /* 0x080fe40000000000 */
[----:B------:R-:W-:Y:S01]  /*5960*/  UPRMT UR4, URZ, 0x654, UR4 ;  /* 0x00000654ff047896 */ /* 0x000fe20008000004 */
[----:B------:R-:W-:Y:S01]  /*5970*/  IABS R2, R111 ;  /* 0x0000006f00027213 */ /* 0x000fe20000000000 */
[----:B------:R-:W1:Y:S01]  /*5980*/  I2F.RP R6, R5 ;  /* 0x0000000500067306 */ /* 0x000e620000209400 */
[----:B------:R-:W-:Y:S01]  /*5990*/  @!PT LDS RZ, [RZ] ;  /* 0x00000000fffff984 */ /* 0x000fe20000000800 */
[----:B------:R-:W-:Y:S01]  /*59a0*/  @!PT LDS RZ, [RZ] ;  /* 0x00000000fffff984 */ /* 0x000fe20000000800 */
[----:B------:R-:W-:Y:S01]  /*59b0*/  @!PT LDS RZ, [RZ] ;  /* 0x00000000fffff984 */ /* 0x000fe20000000800 */
[----:B------:R-:W-:Y:S01]  /*59c0*/  @!PT LDS RZ, [RZ] ;  /* 0x00000000fffff984 */ /* 0x000fe20000000800 */
[----:B------:R3:W-:Y:S06]  /*59d0*/  MEMBAR.ALL.CTA ;  /* 0x0000000000007992 */ /* 0x0007ec0000008000 */
[----:B---3--:R-:W3:Y:S01]  /*59e0*/  FENCE.VIEW.ASYNC.S ;  /* 0x00000000000073c6 */ /* 0x008ee20000000000 */
[----:B------:R-:W-:Y:S02]  /*59f0*/  IABS R3, R14 ;  /* 0x0000000e00037213 */ /* 0x000fe40000000000 */
[----:B------:R-:W-:Y:S01]  /*5a00*/  IADD3 R2, PT, PT, RZ, -R2, RZ ;  /* 0x80000002ff027210 */ /* 0x000fe20007ffe0ff */
[----:B---3--:R-:W-:Y:S04]  /*5a10*/  SYNCS.ARRIVE.TRANS64.RED.A1T0 RZ, [UR4], RZ ;  /* 0x000000ffffff79a7 */ /* 0x008fe80008100404 */
[----:B------:R3:W5:Y:S01]  /*5a20*/  LDL R16, [R0] ;  /* 0x0000000000107983 */ /* 0x0007620000100800 */
[----:B--2---:R-:W-:Y:S01]  /*5a30*/  LOP3.LUT P5, RZ, R10, 0x1, RZ, 0xc0, !PT ;  /* 0x000000010aff7812 */ /* 0x004fe200078ac0ff */
[----:B-1----:R-:W1:Y:S03]  /*5a40*/  MUFU.RCP R6, R6 ;  /* 0x0000000600067308 */ /* 0x002e660000001000 */
[----:B------:R-:W-:Y:S09]  /*5a50*/  P2R R114, PR, RZ, 0x20 ;  /* 0x00000020ff727803 */ /* 0x000ff20000000000 */
[----:B------:R-:W-:Y:S02]  /*5a60*/  @P5 MOV R44, R8 ;  /* 0x00000008002c5202 */ /* 0x000fe40000000f00 */
[----:B------:R-:W-:Y:S02]  /*5a70*/  @P5 LOP3.LUT R43, R9, 0xffff, RZ, 0xc0, !PT ;  /* 0x0000ffff092b5812 */ /* 0x000fe400078ec0ff */
[----:B---3--:R-:W-:Y:S01]  /*5a80*/  IABS R0, R99 ;  /* 0x0000006300007213 */ /* 0x008fe20000000000 */
[----:B-1----:R-:W-:Y:S03]  /*5a90*/  VIADD R6, R6, 0xffffffe ;  /* 0x0ffffffe06067836 */ /* 0x002fe60000000000 */
[----:B------:R-:W-:Y:S10]  /*5aa0*/  I2F.RP R4, R0 ;  /* 0x0000000000047306 */ /* 0x000ff40000209400 */
[----:B------:R-:W1:Y:S02]  /*5ab0*/  F2I.FTZ.U32.TRUNC.NTZ R7, R6 ;  /* 0x0000000600077305 */ /* 0x000e64000021f000 */
[--C-:B-1----:R-:W-:Y:S02]  /*5ac0*/  IMAD.MOV R12, RZ, RZ, -R7.reuse ;  /* 0x000000ffff0c7224 */ /* 0x102fe400078e0a07 */
[----:B------:R-:W-:Y:S02]  /*5ad0*/  IMAD.MOV.U32 R6, RZ, RZ, RZ ;  /* 0x000000ffff067224 */ /* 0x000fe400078e00ff */
[----:B------:R-:W-:Y:S04]  /*5ae0*/  IMAD R12, R12, R5, RZ ;  /* 0x000000050c0c7224 */ /* 0x000fe800078e02ff */
[----:B------:R-:W-:Y:S06]  /*5af0*/  IMAD.HI.U32 R12, R7, R12, R6 ;  /* 0x0000000c070c7227 */ /* 0x000fec00078e0006 */
[----:B------:R-:W-:Y:S04]  /*5b00*/  IMAD.HI.U32 R12, R12, R3, RZ ;  /* 0x000000030c0c7227 */ /* 0x000fe800078e00ff */
[----:B------:R-:W-:Y:S02]  /*5b10*/  IMAD R3, R12, R2, R3 ;  /* 0x000000020c037224 */ /* 0x000fe400078e0203 */
[----:B------:R-:W1:Y:S03]  /*5b20*/  MUFU.RCP R2, R4 ;  /* 0x0000000400027308 */ /* 0x000e660000001000 */
[----:B------:R-:W-:Y:S11]  /*5b30*/  ISETP.GT.U32.AND P0, PT, R5, R3, PT ;  /* 0x000000030500720c */ /* 0x000ff60003f04070 */
[----:B------:R-:W-:Y:S02]  /*5b40*/  @!UPT UIADD3 URZ, UPT, UPT, URZ, URZ, URZ ;  /* 0x000000fffffff290 */ /* 0x000fe4000fffe0ff */
[----:B------:R-:W-:Y:S02]  /*5b50*/  @!P0 IMAD.IADD R3, R3, 0x1, -R5 ;  /* 0x0000000103038824 */ /* 0x000fe400078e0a05 */
[----:B-1----:R-:W-:Y:S02]  /*5b60*/  VIADD R2, R2, 0xffffffe ;  /* 0x0ffffffe02027836 */ /* 0x002fe40000000000 */
[----:B------:R-:W-:Y:S01]  /*5b70*/  @!P0 VIADD R12, R12, 0x1 ;  /* 0x000000010c0c8836 */ /* 0x000fe20000000000 */
[----:B------:R-:W-:Y:S01]  /*5b80*/  ISETP.GE.U32.AND P2, PT, R3, R5, PT ;  /* 0x000000050300720c */ /* 0x000fe20003f46070 */
[----:B------:R-:W-:Y:S01]  /*5b90*/  IMAD.MOV.U32 R4, RZ, RZ, RZ ;  /* 0x000000ffff047224 */ /* 0x000fe200078e00ff */
[-C--:B------:R-:W-:Y:S01]  /*5ba0*/  LOP3.LUT R3, R14, R111.reuse, RZ, 0x3c, !PT ;  /* 0x0000006f0e037212 */ /* 0x080fe200078e3cff */
[----:B------:R-:W1:Y:S01]  /*5bb0*/  F2I.FTZ.U32.TRUNC.NTZ R5, R2 ;  /* 0x0000000200057305 */ /* 0x000e62000021f000 */
[----:B------:R-:W-:Y:S02]  /*5bc0*/  ISETP.NE.AND P0, PT, R111, RZ, PT ;  /* 0x000000ff6f00720c */ /* 0x000fe40003f05270 */
[----:B------:R-:W-:Y:S07]  /*5bd0*/  ISETP.GE.AND P1, PT, R3, RZ, PT ;  /* 0x000000ff0300720c */ /* 0x000fee0003f26270 */
[----:B------:R-:W-:Y:S01]  /*5be0*/  @P2 IADD3 R12, PT, PT, R12, 0x1, RZ ;  /* 0x000000010c0c2810 */ /* 0x000fe20007ffe0ff */
[--C-:B-1----:R-:W-:Y:S05]  /*5bf0*/  IMAD.MOV R2, RZ, RZ, -R5.reuse ;  /* 0x000000ffff027224 */ /* 0x102fea00078e0a05 */
[----:B------:R-:W-:Y:S01]  /*5c00*/  @!P1 IMAD.MOV R12, RZ, RZ, -R12 ;  /* 0x000000ffff0c9224 */ /* 0x000fe200078e0a0c */
[----:B------:R-:W-:Y:S01]  /*5c10*/  @!P0 LOP3.LUT R12, RZ, R111, RZ, 0x33, !PT ;  /* 0x0000006fff0c8212 */ /* 0x000fe200078e33ff */
[----:B------:R-:W-:Y:S01]  /*5c20*/  IMAD R3, R2, R0, RZ ;  /* 0x0000000002037224 */ /* 0x000fe200078e02ff */
[----:B------:R-:W-:Y:S02]  /*5c30*/  ISETP.GE.AND P0, PT, R40, 0x1, PT ;  /* 0x000000012800780c */ /* 0x000fe40003f06270 */
[----:B------:R-:W-:Y:S01]  /*5c40*/  IABS R2, R12 ;  /* 0x0000000c00027213 */ /* 0x000fe20000000000 */
[----:B------:R-:W-:Y:S01]  /*5c50*/  IMAD.HI.U32 R5, R5, R3, R4 ;  /* 0x0000000305057227 */ /* 0x000fe200078e0004 */
[----:B------:R-:W-:Y:S05]  /*5c60*/  LOP3.LUT R7, R12, R99, RZ, 0x3c, !PT ;  /* 0x000000630c077212 */ /* 0x000fea00078e3cff */
[----:B------:R-:W-:Y:S05]  /*5c70*/  IMAD.HI.U32 R13, R5, R2, RZ ;  /* 0x00000002050d7227 */ /* 0x000fea00078e00ff */
[----:B------:R-:W-:Y:S05]  /*5c80*/  IADD3 R3, PT, PT, -R13, RZ, RZ ;  /* 0x000000ff0d037210 */ /* 0x000fea0007ffe1ff */
[C---:B------:R-:W-:Y:S05]  /*5c90*/  IMAD R2, R0.reuse, R3, R2 ;  /* 0x0000000300027224 */ /* 0x040fea00078e0202 */
[----:B------:R-:W-:Y:S11]  /*5ca0*/  ISETP.GT.U32.AND P3, PT, R0, R2, PT ;  /* 0x000000020000720c */ /* 0x000ff60003f64070 */
[----:B------:R-:W-:Y:S02]  /*5cb0*/  @!UPT UIADD3 URZ, UPT, UPT, URZ, URZ, URZ ;  /* 0x000000fffffff290 */ /* 0x000fe4000fffe0ff */
[----:B------:R-:W-:Y:S05]  /*5cc0*/  @!P3 IMAD.IADD R2, R2, 0x1, -R0 ;  /* 0x000000010202b824 */ /* 0x000fea00078e0a00 */
[----:B------:R-:W-:Y:S01]  /*5cd0*/  ISETP.GE.U32.AND P2, PT, R2, R0, PT ;  /* 0x000000000200720c */ /* 0x000fe20003f46070 */
[----:B------:R-:W-:Y:S01]  /*5ce0*/  @!UPT UIADD3 URZ, UPT, UPT, URZ, URZ, URZ ;  /* 0x000000fffffff290 */ /* 0x000fe2000fffe0ff */
[----:B------:R-:W-:Y:S11]  /*5cf0*/  @!P0 BRA `(.L_x_93) ;  /* 0x0000000000a48947 */ /* 0x000ff60003800000 */
[-C--:B------:R-:W-:Y:S01]  /*5d00*/  IMAD.HI.U32 R0, R101, R39.reuse, RZ ;  /* 0x0000002765007227 */ /* 0x080fe200078e00ff */
[----:B------:R-:W-:Y:S02]  /*5d10*/  ISETP.NE.AND P0, PT, R38, 0x1, PT ;  /* 0x000000012600780c */ /* 0x000fe40003f05270 */
[----:B------:R-:W-:Y:S01]  /*5d20*/  ISETP.NE.AND P1, PT, R40, 0x1, PT ;  /* 0x000000012800780c */ /* 0x000fe20003f25270 */
[----:B------:R-:W-:Y:S01]  /*5d30*/  IMAD.HI.U32 R4, R102, R94, RZ ;  /* 0x0000005e66047227 */ /* 0x000fe200078e00ff */
[----:B------:R-:W-:Y:S02]  /*5d40*/  SHF.R.U32.HI R0, RZ, R100, R0 ;  /* 0x00000064ff007219 */ /* 0x000fe40000011600 */
[----:B------:R-:W-:Y:S01]  /*5d50*/  ISETP.NE.AND P4, PT, R42, 0x1, PT ;  /* 0x000000012a00780c */ /* 0x000fe20003f85270 */
[----:B------:R-:W-:Y:S01]  /*5d60*/  IMAD.HI.U32 R6, R43, R39, RZ ;  /* 0x000000272b067227 */ /* 0x000fe200078e00ff */
[-C--:B------:R-:W-:Y:S02]  /*5d70*/  SHF.R.U32.HI R4, RZ, R95.reuse, R4 ;  /* 0x0000005fff047219 */ /* 0x080fe40000011604 */
        /* <DEDUP_REMOVED lines=14> */
[C---:B------:R-:W-:Y:S03]  /*5e60*/  IMAD.HI.U32 R0, R3.reuse, R36, RZ ;  /* 0x0000002403007227 */ /* 0x040fe600078e00ff */
[C---:B------:R-:W-:Y:S02]  /*5e70*/  ISETP.GE.OR P0, PT, R2.reuse, R5, P0 ;  /* 0x000000050200720c */ /* 0x040fe40000706670 */
[----:B------:R-:W-:Y:S04]  /*5e80*/  SHF.R.U32.HI R0, RZ, R37, R0 ;  /* 0x00000025ff007219 */ /* 0x000fe80000011600 */
[C---:B------:R-:W-:Y:S05]  /*5e90*/  SEL R6, R3.reuse, R0, !P1 ;  /* 0x0000000003067207 */ /* 0x040fea0004800000 */
        /* <DEDUP_REMOVED lines=14> */
[----:B------:R-:W-:Y:S07]  /*5f80*/  IMAD R43, R3, R38, R43 ;  /* 0x00000026032b7224 */ /* 0x000fee00078e022b */
.L_x_93:
[----:B------:R-:W-:Y:S01]  /*5f90*/  ISETP.NE.AND P0, PT, R41, 0x1, PT ;  /* 0x000000012900780c */ /* 0x000fe20003f05270 */
[----:B------:R-:W1:Y:S01]  /*5fa0*/  LDC.64 R4, c[0x0][0xb18] ;  /* 0x0002c600ff047b82 */ /* 0x000e620000000a00 */
[----:B------:R-:W-:Y:S01]  /*5fb0*/  R2UR UR4, R7 ;  /* 0x00000000070472ca */ /* 0x000fe200000e0000 */
[----:B------:R-:W-:Y:S01]  /*5fc0*/  @!P3 VIADD R13, R13, 0x1 ;  /* 0x000000010d0db836 */ /* 0x000fe20000000000 */
[----:B------:R-:W-:Y:S01]  /*5fd0*/  ISETP.NE.AND P1, PT, R99, RZ, PT ;  /* 0x000000ff6300720c */ /* 0x000fe20003f25270 */
[----:B------:R-:W-:Y:S01]  /*5fe0*/  IMAD.MOV R3, RZ, RZ, -R12 ;  /* 0x000000ffff037224 */ /* 0x000fe200078e0a0c */
[----:B------:R-:W-:Y:S03]  /*5ff0*/  R2UR UR43, R12 ;  /* 0x000000000c2b72ca */ /* 0x000fe600000e0000 */
[----:B------:R-:W2:Y:S01]  /*6000*/  LDC.64 R6, c[0x0][0xb10] ;  /* 0x0002c400ff067b82 */ /* 0x000ea20000000a00 */
[----:B------:R-:W-:Y:S01]  /*6010*/  @P5 SHF.R.U32.HI R8, RZ, 0x10, R9 ;  /* 0x00000010ff085819 */ /* 0x000fe20000011609 */
[----:B------:R-:W-:Y:S01]  /*6020*/  @P2 VIADD R13, R13, 0x1 ;  /* 0x000000010d0d2836 */ /* 0x000fe20000000000 */
[----:B------:R-:W-:Y:S01]  /*6030*/  R2UR UR42, R15 ;  /* 0x000000000f2a72ca */ /* 0x000fe200000e0000 */
[----:B------:R-:W-:Y:S01]  /*6040*/  IMAD R14, R111, R3, R14 ;  /* 0x000000036f0e7224 */ /* 0x000fe200078e020e */
[----:B------:R-:W-:Y:S03]  /*6050*/  R2UR UR5, R99 ;  /* 0x00000000630572ca */ /* 0x000fe600000e0000 */
[----:B------:R-:W3:Y:S01]  /*6060*/  @!P0 LDC R2, c[0x0][0xb0c] ;  /* 0x0002c300ff028b82 */ /* 0x000ee20000000800 */
[----:B------:R-:W-:Y:S01]  /*6070*/  R2UR UR44, R13 ;  /* 0x000000000d2c72ca */ /* 0x000fe200000e0000 */
[----:B------:R-:W-:Y:S01]  /*6080*/  UISETP.GE.AND UP1, UPT, UR4, URZ, UPT ;  /* 0x000000ff0400728c */ /* 0x000fe2000bf26270 */
[----:B------:R-:W-:Y:S05]  /*6090*/  R2UR UR4, R99 ;  /* 0x00000000630472ca */ /* 0x000fea00000e0000 */
[----:B------:R-:W4:Y:S01]  /*60a0*/  @!P0 LDC R0, c[0x0][0xb20] ;  /* 0x0002c800ff008b82 */ /* 0x000f220000000800 */
[----:B------:R-:W-:Y:S01]  /*60b0*/  R2UR UR52, R14 ;  /* 0x000000000e3472ca */ /* 0x000fe200000e0000 */
[----:B------:R-:W-:Y:S01]  /*60c0*/  VOTEU.ALL UP0, P1 ;  /* 0x0000000000ff7886 */ /* 0x000fe20000800000 */
[----:B------:R-:W-:Y:S01]  /*60d0*/  @P5 R2UR UR53, R8 ;  /* 0x00000000083552ca */ /* 0x000fe200000e0000 */
[----:B------:R-:W-:Y:S01]  /*60e0*/  USHF.L.U32 UR42, UR42, 0x6, URZ ;  /* 0x000000062a2a7899 */ /* 0x000fe200080006ff */
[C---:B-1----:R-:W-:Y:S01]  /*60f0*/  @!P0 IMAD.HI.U32 R5, R43.reuse, R5, RZ ;  /* 0x000000052b058227 */ /* 0x042fe200078e00ff */
[----:B------:R-:W-:Y:S01]  /*6100*/  @!P0 ISETP.NE.AND P1, PT, R4, 0x1, PT ;  /* 0x000000010400880c */ /* 0x000fe20003f25270 */
[----:B------:R-:W-:Y:S02]  /*6110*/  @!UP1 UIADD3 UR44, UPT, UPT, -UR44, URZ, URZ ;  /* 0x000000ff2c2c9290 */ /* 0x000fe4000fffe1ff */
[----:B------:R-:W-:Y:S01]  /*6120*/  @!UP0 ULOP3.LUT UR44, URZ, UR4, URZ, 0x33, !UPT ;  /* 0x00000004ff2c8292 */ /* 0x000fe2000f8e33ff */
[----:B--2---:R-:W-:Y:S01]  /*6130*/  @!P0 IMAD.HI.U32 R3, R44, R6, RZ ;  /* 0x000000062c038227 */ /* 0x004fe200078e00ff */
[----:B------:R-:W-:Y:S03]  /*6140*/  ULOP3.LUT UP0, URZ, UR50, 0x1b0, URZ, 0xc0, !UPT ;  /* 0x000001b032ff7892 */ /* 0x000fe6000f80c0ff */
[----:B------:R-:W-:Y:S01]  /*6150*/  USHF.L.U32 UR52, UR52, 0x7, URZ ;  /* 0x0000000734347899 */ /* 0x000fe200080006ff */
[----:B------:R-:W-:Y:S01]  /*6160*/  IMAD R12, RZ, RZ, -UR44 ;  /* 0x8000002cff0c7e24 */ /* 0x000fe2000f8e02ff */
[----:B------:R-:W-:Y:S02]  /*6170*/  @!P0 SHF.R.U32.HI R3, RZ, R7, R3 ;  /* 0x00000007ff038219 */ /* 0x000fe40000011603 */
[----:B---3--:R-:W-:Y:S02]  /*6180*/  @!P0 ISETP.NE.AND P2, PT, R2, 0x1, PT ;  /* 0x000000010200880c */ /* 0x008fe40003f45270 */
[----:B------:R-:W-:Y:S02]  /*6190*/  R2UR UR4, R12 ;  /* 0x000000000c0472ca */ /* 0x000fe400000e0000 */
[----:B----4-:R-:W-:Y:S02]  /*61a0*/  @!P0 SHF.R.U32.HI R0, RZ, R0, R5 ;  /* 0x00000000ff008219 */ /* 0x010fe40000011605 */
[----:B------:R-:W-:Y:S02]  /*61b0*/  @!P0 SEL R5, R44, R3, !P2 ;  /* 0x000000032c058207 */ /* 0x000fe40005000000 */
[----:B------:R-:W-:Y:S05]  /*61c0*/  @!P0 SEL R3, R43, R0, !P1 ;  /* 0x000000002b038207 */ /* 0x000fea0004800000 */
[----:B------:R-:W-:Y:S02]  /*61d0*/  @!P0 IMAD.IADD R0, R3, 0x1, -R5 ;  /* 0x0000000103008824 */ /* 0x000fe400078e0a05 */
[----:B------:R-:W-:Y:S01]  /*61e0*/  @!P0 IMAD.IADD R3, R5, 0x1, -R3 ;  /* 0x0000000105038824 */ /* 0x000fe200078e0a03 */
[----:B------:R-:W-:Y:S01]  /*61f0*/  UIMAD UR43, UR5, UR4, UR43 ;  /* 0x00000004052b72a4 */ /* 0x000fe2000f8e022b */
[----:B------:R-:W-:Y:S02]  /*6200*/  @!P0 IMAD R44, R0, R2, R44 ;  /* 0x00000002002c8224 */ /* 0x000fe400078e022c */
[----:B------:R-:W-:Y:S01]  /*6210*/  @!P0 IMAD R43, R3, R4, R43 ;  /* 0x00000004032b8224 */ /* 0x000fe200078e022b */
[----:B------:R-:W-:Y:S08]  /*6220*/  BRA.U !UP0, `(.L_x_94) ;  /* 0x0000000108407547 */ /* 0x000ff0000b800000 */
[----:B------:R-:W1:Y:S01]  /*6230*/  LDCU.64 UR8, c[0x4][0x80] ;  /* 0x01001000ff0877ac */ /* 0x000e620008000a00 */
[----:B------:R-:W-:Y:S01]  /*6240*/  MOV R3, 0x0 ;  /* 0x0000000000037802 */ /* 0x000fe20000000f00 */
[----:B------:R-:W-:Y:S02]  /*6250*/  HFMA2 R12, -RZ, RZ, 0, 5.9604644775390625e-08 ;  /* 0x00000001ff0c7431 */ /* 0x000fe400000001ff */
[----:B------:R-:W-:Y:S02]  /*6260*/  IMAD.MOV.U32 R8, RZ, RZ, 0x70 ;  /* 0x00000070ff087424 */ /* 0x000fe400078e00ff */
[----:B------:R-:W-:Y:S01]  /*6270*/  IMAD.MOV.U32 R13, RZ, RZ, RZ ;  /* 0x000000ffff0d7224 */ /* 0x000fe200078e00ff */
[----:B------:R-:W2:Y:S01]  /*6280*/  LDCU.64 UR6, c[0x4][0x88] ;  /* 0x01001100ff0677ac */ /* 0x000ea20008000a00 */
[----:B------:R-:W3:Y:S01]  /*6290*/  LDC.64 R2, c[0x4][R3] ;  /* 0x0100000003027b82 */ /* 0x000ee20000000a00 */
[----:B------:R-:W4:Y:S01]  /*62a0*/  LDCU.64 UR4, c[0x4][0x8] ;  /* 0x01000100ff0477ac */ /* 0x000f220008000a00 */
[----:B-1----:R-:W-:Y:S01]  /*62b0*/  MOV R5, UR9 ;  /* 0x0000000900057c02 */ /* 0x002fe20008000f00 */
[----:B------:R-:W-:Y:S01]  /*62c0*/  IMAD.U32 R4, RZ, RZ, UR8 ;  /* 0x00000008ff047e24 */ /* 0x000fe2000f8e00ff */
[----:B--2---:R-:W-:Y:S01]  /*62d0*/  MOV R7, UR7 ;  /* 0x0000000700077c02 */ /* 0x004fe20008000f00 */
[----:B------:R-:W-:Y:S01]  /*62e0*/  IMAD.U32 R6, RZ, RZ, UR6 ;  /* 0x00000006ff067e24 */ /* 0x000fe2000f8e00ff */
[----:B----4-:R-:W-:Y:S01]  /*62f0*/  MOV R11, UR5 ;  /* 0x00000005000b7c02 */ /* 0x010fe20008000f00 */
[----:B------:R-:W-:Y:S02]  /*6300*/  IMAD.U32 R10, RZ, RZ, UR4 ;  /* 0x00000004ff0a7e24 */ /* 0x000fe4000f8e00ff */
[----:B------:R-:W-:Y:S07]  /*6310*/  LEPC R20, `(.L_x_94) ;  /* 0x000000001014794e */ /* 0x000fee0000000000 */
[----:B---3-5:R-:W-:Y:S05]  /*6320*/  CALL.ABS.NOINC R2 ;  /* 0x0000000002007343 */ /* 0x028fea0003c00000 */
.L_x_94:
[----:B------:R-:W-:Y:S01]  /*6330*/  LOP3.LUT P0, RZ, R113, 0x1b0, RZ, 0xc0, !PT ;  /* 0x000001b071ff7812 */ /* 0x000fe2000780c0ff */
[----:B------:R-:W-:Y:S11]  /*6340*/  BSSY.RECONVERGENT B6, `(.L_x_95) ;  /* 0x0000013000067945 */ /* 0x000ff60003800200 */
[----:B------:R-:W-:Y:S01]  /*6350*/  @!UPT UIADD3 URZ, UPT, UPT, URZ, URZ, URZ ;  /* 0x000000fffffff290 */ /* 0x000fe2000fffe0ff */
[----:B------:R-:W-:Y:S05]  /*6360*/  @!P0 BRA `(.L_x_96) ;  /* 0x0000000000408947 */ /* 0x000fea0003800000 */
        /* <DEDUP_REMOVED lines=16> */
.L_x_96:
[----:B------:R-:W-:Y:S05]  /*6470*/  BSYNC.RECONVERGENT B6 ;  /* 0x0000000000067941 */ /* 0x000fea0003800200 */
.L_x_95:
[----:B------:R-:W-:Y:S01]  /*6480*/  ISETP.NE.U32.AND P4, PT, R92, RZ, PT ;  /* 0x000000ff5c00720c */ /* 0x000fe20003f85070 */
[----:B------:R-:W-:Y:S01]  /*6490*/  UISETP.NE.AND UP2, UPT, UR49, URZ, UPT ;  /* 0x000000ff3100728c */ /* 0x000fe2000bf45270 */
[----:B------:R-:W-:Y:S01]  /*64a0*/  ISETP.NE.U32.AND P2, PT, RZ, UR36, PT ;  /* 0x00000024ff007c0c */ /* 0x000fe2000bf45070 */
[----:B------:R-:W-:Y:S01]  /*64b0*/  UISETP.NE.U32.AND UP1, UPT, UR38, URZ, UPT ;  /* 0x000000ff2600728c */ /* 0x000fe2000bf25070 */
[----:B------:R-:W-:Y:S01]  /*64c0*/  ISETP.NE.AND.EX P4, PT, R93, RZ, PT, P4 ;  /* 0x000000ff5d00720c */ /* 0x000fe20003f85340 */
[----:B------:R-:W-:Y:S01]  /*64d0*/  UPLOP3.LUT UP0, UPT, UPT, UPT, UPT, 0x40, 0x4 ;  /* 0x000000000004789c */ /* 0x000fe20003f0e870 */
[----:B------:R-:W-:Y:S01]  /*64e0*/  ISETP.NE.AND.EX P2, PT, RZ, UR37, PT, P2 ;  /* 0x00000025ff007c0c */ /* 0x000fe2000bf45320 */
[----:B------:R-:W-:Y:S01]  /*64f0*/  UISETP.NE.AND.EX UP1, UPT, UR39, URZ, UPT, UP1 ;  /* 0x000000ff2700728c */ /* 0x000fe2000bf25310 */
[----:B------:R-:W-:Y:S04]  /*6500*/  PLOP3.LUT P1, PT, PT, PT, UP2, 0x80, 0x8 ;  /* 0x000000000008781c */ /* 0x000fe80003f2f028 */
[----:B------:R-:W-:Y:S06]  /*6510*/  @UP2 UPLOP3.LUT UP0, UPT, UPT, UPT, UP1, 0x80, 0x8 ;  /* 0x000000000008289c */ /* 0x000fec0003f0f010 */
[----:B------:R-:W-:Y:S01]  /*6520*/  PLOP3.LUT P0, PT, PT, PT, UP0, 0x80, 0x8 ;  /* 0x000000000008781c */ /* 0x000fe20003f0f008 */
[----:B------:R-:W-:Y:S01]  /*6530*/  @!UPT UIADD3 URZ, UPT, UPT, URZ, URZ, URZ ;  /* 0x000000fffffff290 */ /* 0x000fe2000fffe0ff */
[----:B------:R-:W-:Y:S11]  /*6540*/  BRA.U !UP1, `(.L_x_97) ;  /* 0x0000000109387547 */ /* 0x000ff6000b800000 */
[----:B------:R-:W-:Y:S01]  /*6550*/  UISETP.NE.U32.AND UP0, UPT, UR36, URZ, UPT ;  /* 0x000000ff2400728c */ /* 0x000fe2000bf05070 */
[----:B------:R-:W-:Y:S02]  /*6560*/  HFMA2 R0, -RZ, RZ, 0, 5.9604644775390625e-08 ;  /* 0x00000001ff007431 */ /* 0x000fe400000001ff */
[----:B------:R-:W-:Y:S01]  /*6570*/  IMAD.MOV.U32 R98, RZ, RZ, 0x1 ;  /* 0x00000001ff627424 */ /* 0x000fe200078e00ff */
[----:B------:R-:W-:Y:S06]  /*6580*/  UISETP.NE.AND.EX UP0, UPT, UR37, URZ, UPT, UP0 ;  /* 0x000000ff2500728c */ /* 0x000fec000bf05300 */
[----:B------:R-:W-:Y:S05]  /*6590*/  PLOP3.LUT P3, PT, PT, PT, UP0, 0x80, 0x8 ;  /* 0x000000000008781c */ /* 0x000fea0003f6f008 */
[----:B------:R-:W1:Y:S01]  /*65a0*/  @UP0 LDCU.64 UR6, c[0x0][0x888] ;  /* 0x00011100ff0607ac */ /* 0x000e620008000a00 */
[----:B------:R-:W-:Y:S07]  /*65b0*/  @UP0 UIMAD UR4, UR45, UR38, URZ ;  /* 0x000000262d0402a4 */ /* 0x000fee000f8e02ff */
[----:B------:R-:W-:Y:S01]  /*65c0*/  @!P3 PRMT R98, R0, 0x7610, R98 ;  /* 0x000076100062b816 */ /* 0x000fe20000000062 */
[----:B-1----:R-:W-:Y:S03]  /*65d0*/  @UP0 UIMAD.WIDE UR6, UR4, 0x4, UR6 ;  /* 0x00000004040608a5 */ /* 0x002fe6000f8e0206 */
[----:B------:R-:W1:Y:S03]  /*65e0*/  @!UP0 LDCU UR4, c[0x0][0x880] ;  /* 0x00011000ff0487ac */ /* 0x000e660008000800 */
[----:B------:R-:W-:Y:S01]  /*65f0*/  IMAD.U32 R2, RZ, RZ, UR6 ;  /* 0x00000006ff027e24 */ /* 0x000fe2000f8e00ff */
[----:B------:R-:W-:Y:S05]  /*6600*/  MOV R3, UR7 ;  /* 0x0000000700037c02 */ /* 0x000fea0008000f00 */
[----:B-----5:R2:W5:Y:S02]  /*6610*/  @P3 LDG.E R49, desc[UR46][R2.64] ;  /* 0x0000002e02313981 */ /* 0x020564000c1e1900 */
[----:B-12---:R-:W-:Y:S02]  /*6620*/  @!P3 IMAD.U32 R49, RZ, RZ, UR4 ;  /* 0x00000004ff31be24 */ /* 0x006fe4000f8e00ff */
.L_x_97:
[----:B------:R-:W-:Y:S05]  /*6630*/  @!P4 BRA `(.L_x_98) ;  /* 0x000000000020c947 */ /* 0x000fea0003800000 */
[----:B------:R-:W-:Y:S04]  /*6640*/  ISETP.NE.U32.AND P3, PT, R82, RZ, PT ;  /* 0x000000ff5200720c */ /* 0x000fe80003f65070 */
[----:B------:R-:W-:Y:S11]  /*6650*/  ISETP.NE.AND.EX P3, PT, R83, RZ, PT, P3 ;  /* 0x000000ff5300720c */ /* 0x000ff60003f65330 */
[----:B------:R-:W-:Y:S02]  /*6660*/  @!UPT UIADD3 URZ, UPT, UPT, URZ, URZ, URZ ;  /* 0x000000fffffff290 */ /* 0x000fe4000fffe0ff */
[----:B------:R-:W1:Y:S01]  /*6670*/  @P3 LDC.64 R2, c[0x0][0x8a8] ;  /* 0x00022a00ff023b82 */ /* 0x000e620000000a00 */
[----:B------:R-:W-:Y:S04]  /*6680*/  @P3 IMAD R0, R92, UR45, RZ ;  /* 0x0000002d5c003c24 */ /* 0x000fe8000f8e02ff */
[----:B-1----:R-:W-:Y:S05]  /*6690*/  @P3 IMAD.WIDE R2, R0, 0x4, R2 ;  /* 0x0000000400023825 */ /* 0x002fea00078e0202 */
[----:B-----5:R1:W5:Y:S02]  /*66a0*/  @P3 LDG.E R47, desc[UR46][R2.64] ;  /* 0x0000002e022f3981 */ /* 0x020364000c1e1900 */
[----:B-1----:R-:W2:Y:S02]  /*66b0*/  @!P3 LDC R47, c[0x0][0x8a0] ;  /* 0x00022800ff2fbb82 */ /* 0x002ea40000000800 */
.L_x_98:
[----:B-----5:R-:W-:Y:S01]  /*66c0*/  FSETP.NEU.AND P4, PT, R49, RZ, PT ;  /* 0x000000ff3100720b */ /* 0x020fe20003f8d000 */
[----:B------:R-:W-:Y:S01]  /*66d0*/  BSSY B1, `(.L_x_99) ;  /* 0x000003c000017945 */ /* 0x000fe20003800000 */
[----:B------:R-:W-:Y:S01]  /*66e0*/  SEL R5, RZ, 0xffffffff, P2 ;  /* 0xffffffffff057807 */ /* 0x000fe20001000000 */
[----:B------:R-:W-:Y:S01]  /*66f0*/  IMAD.MOV.U32 R116, RZ, RZ, 0x1 ;  /* 0x00000001ff747424 */ /* 0x000fe200078e00ff */
[----:B------:R-:W-:Y:S01]  /*6700*/  LOP3.LUT P3, RZ, R98, 0xff, RZ, 0xc0, !PT ;  /* 0x000000ff62ff7812 */ /* 0x000fe2000786c0ff */
[----:B------:R-:W-:Y:S01]  /*6710*/  IMAD.IADD R48, R46, 0x1, R16 ;  /* 0x000000012e307824 */ /* 0x000fe200078e0210 */
[----:B------:R-:W-:Y:S02]  /*6720*/  @P1 SEL R0, RZ, 0xffffffff, P4 ;  /* 0xffffffffff001807 */ /* 0x000fe40002000000 */
[----:B------:R-:W-:Y:S02]  /*6730*/  CS2R R90, SRZ ;  /* 0x00000000005a7805 */ /* 0x000fe4000001ff00 */
[----:B------:R-:W-:Y:S02]  /*6740*/  LEA R115, R45, UR51, 0x3 ;  /* 0x000000332d737c11 */ /* 0x000fe4000f8e18ff */
[----:B------:R-:W-:Y:S02]  /*6750*/  CS2R R88, SRZ ;  /* 0x0000000000587805 */ /* 0x000fe4000001ff00 */
[C---:B------:R-:W-:Y:S02]  /*6760*/  @P0 SEL R0, R5.reuse, R0, !P3 ;  /* 0x0000000005000207 */ /* 0x040fe40005800000 */
[----:B------:R-:W-:Y:S02]  /*6770*/  CS2R R86, SRZ ;  /* 0x0000000000567805 */ /* 0x000fe4000001ff00 */
[----:B------:R-:W-:Y:S02]  /*6780*/  PLOP3.LUT P2, PT, PT, PT, UP1, 0x80, 0x8 ;  /* 0x000000000008781c */ /* 0x000fe40003f4f018 */
[----:B------:R-:W-:Y:S02]  /*6790*/  CS2R R84, SRZ ;  /* 0x0000000000547805 */ /* 0x000fe4000001ff00 */
[----:B------:R-:W-:Y:S02]  /*67a0*/  @P1 LOP3.LUT R0, R0, 0x1, RZ, 0xc0, !PT ;  /* 0x0000000100001812 */ /* 0x000fe400078ec0ff */
[----:B------:R-:W-:Y:S02]  /*67b0*/  SEL R4, RZ, 0xffffffff, P4 ;  /* 0xffffffffff047807 */ /* 0x000fe40002000000 */
[----:B------:R-:W-:Y:S02]  /*67c0*/  ISETP.NE.U32.OR P6, PT, R0, 0x1, !P1 ;  /* 0x000000010000780c */ /* 0x000fe40004fc5470 */
[----:B------:R-:W-:Y:S02]  /*67d0*/  LEA R0, R104, UR51, 0x3 ;  /* 0x0000003368007c11 */ /* 0x000fe4000f8e18ff */
[----:B------:R-:W-:Y:S02]  /*67e0*/  P2R R2, PR, RZ, 0x40 ;  /* 0x00000040ff027803 */ /* 0x000fe40000000000 */
[----:B------:R-:W-:Y:S04]  /*67f0*/  @P2 SEL R4, R5, R4, !P3 ;  /* 0x0000000405042207 */ /* 0x000fe80005800000 */
[----:B------:R-:W-:Y:S03]  /*6800*/  LOP3.LUT R4, R4, 0x1, RZ, 0xc0, !PT ;  /* 0x0000000104047812 */ /* 0x000fe600078ec0ff */
[----:B------:R-:W-:Y:S02]  /*6810*/  @P6 SHF.L.U32 R3, R103, 0x1f, RZ ;  /* 0x0000001f67036819 */ /* 0x000fe400000006ff */
[----:B------:R-:W-:Y:S02]  /*6820*/  ISETP.NE.U32.AND P5, PT, R4, 0x1, PT ;  /* 0x000000010400780c */ /* 0x000fe40003fa5070 */
[----:B------:R1:W3:Y:S02]  /*6830*/  @P6 SYNCS.PHASECHK.TRANS64.TRYWAIT P1, [R0+URZ+0x110], R3 ;  /* 0x00011003000065a7 */ /* 0x0002e400080211ff */
[----:B------:R-:W-:Y:S02]  /*6840*/  P2R R117, PR, RZ, 0x20 ;  /* 0x00000020ff757803 */ /* 0x000fe40000000000 */
[----:B-1----:R-:W-:Y:S04]  /*6850*/  SHF.L.U32 R3, R106, 0x1f, RZ ;  /* 0x0000001f6a037819 */ /* 0x002fe800000006ff */
[----:B------:R1:W4:Y:S01]  /*6860*/  SYNCS.PHASECHK.TRANS64.TRYWAIT P0, [R115+URZ+0x150], R3 ;  /* 0x00015003730075a7 */ /* 0x00032200080011ff */
[----:B---3--:R-:W-:Y:S01]  /*6870*/  @P6 SEL R116, RZ, 0x1, !P1 ;  /* 0x00000001ff746807 */ /* 0x008fe20004800000 */
[----:B-1----:R-:W-:Y:S06]  /*6880*/  @!P6 BRA `(.L_x_100) ;  /* 0x000000000080e947 */ /* 0x002fec0003800000 */
[----:B------:R-:W-:Y:S01]  /*6890*/  @P5 IMAD R7, R104, 0x1000, R107 ;  /* 0x0000100068075824 */ /* 0x000fe200078e026b */
[----:B------:R-:W1:Y:S01]  /*68a0*/  S2R R4, SR_CgaCtaId ;  /* 0x0000000000047919 */ /* 0x000e620000008800 */
[----:B------:R-:W-:Y:S01]  /*68b0*/  ISETP.NE.AND P1, PT, R116, RZ, PT ;  /* 0x000000ff7400720c */ /* 0x000fe20003f25270 */
[----:B------:R-:W-:Y:S01]  /*68c0*/  BSSY B0, `(.L_x_101) ;  /* 0x000000b000007945 */ /* 0x000fe20003800000 */
[----:B------:R-:W-:Y:S01]  /*68d0*/  @P5 VIADD R6, R7, UR51 ;  /* 0x0000003307065c36 */ /* 0x000fe20008000000 */
[----:B------:R-:W-:Y:S02]  /*68e0*/  CS2R R86, SRZ ;  /* 0x0000000000567805 */ /* 0x000fe4000001ff00 */
[----:B------:R-:W-:Y:S02]  /*68f0*/  CS2R R84, SRZ ;  /* 0x0000000000547805 */ /* 0x000fe4000001ff00 */
[----:B------:R-:W-:Y:S01]  /*6900*/  CS2R R90, SRZ ;  /* 0x00000000005a7805 */ /* 0x000fe2000001ff00 */
[----:B------:R-:W-:Y:S01]  /*6910*/  @P5 IMAD R6, R108, -0x10, R6 ;  /* 0xfffffff06c065824 */ /* 0x000fe200078e0206 */
[----:B------:R-:W-:Y:S04]  /*6920*/  CS2R R88, SRZ ;  /* 0x0000000000587805 */ /* 0x000fe8000001ff00 */
[----:B------:R-:W-:Y:S05]  /*6930*/  @P1 BRA `(.L_x_102) ;  /* 0x00000000000c1947 */ /* 0x000fea0003800000 */
[----:B------:R-:W-:Y:S04]  /*6940*/  SHF.L.U32 R5, R103, 0x1f, RZ ;  /* 0x0000001f67057819 */ /* 0x000fe800000006ff */
[----:B------:R-:W3:Y:S02]  /*6950*/  SYNCS.PHASECHK.TRANS64.TRYWAIT P1, [R0+URZ+0x110], R5 ;  /* 0x00011005000075a7 */ /* 0x000ee400080211ff */
[----:B---3--:R-:W-:Y:S05]  /*6960*/  @!P1 BRA `(.L_x_103) ;  /* 0x0000002400bc9947 */ /* 0x008fea0003800000 */
.L_x_102:
[----:B------:R-:W-:Y:S05]  /*6970*/  BSYNC B0 ;  /* 0x0000000000007941 */ /* 0x000fea0003800000 */
.L_x_101:
[----:B------:R-:W-:Y:S01]  /*6980*/  ISETP.NE.AND P1, PT, R117, RZ, PT ;  /* 0x000000ff7500720c */ /* 0x000fe20003f25270 */
[----:B---3--:R-:W-:Y:S02]  /*6990*/  VIADD R0, R0, 0x120 ;  /* 0x0000012000007836 */ /* 0x008fe40000000000 */
[----:B------:R-:W-:Y:S03]  /*69a0*/  VIADD R104, R104, 0x1 ;  /* 0x0000000168687836 */ /* 0x000fe60000000000 */
[----:B-1----:R-:W-:Y:S07]  /*69b0*/  PRMT R0, R4, 0x654, R0 ;  /* 0x0000065404007816 */ /* 0x002fee0000000000 */
[----:B------:R1:W3:Y:S04]  /*69c0*/  @P1 LDS.128 R84, [R7+UR51+0x200] ;  /* 0x0002003307541984 */ /* 0x0002e80008000c00 */
[----:B------:R1:W1:Y:S01]  /*69d0*/  @P1 LDS.128 R88, [R6+0x210] ;  /* 0x0002100006581984 */ /* 0x0002620000000c00 */
[C---:B------:R-:W-:Y:S01]  /*69e0*/  ISETP.NE.AND P1, PT, R104.reuse, 0x2, PT ;  /* 0x000000026800780c */ /* 0x040fe20003f25270 */
[----:B------:R-:W-:Y:S01]  /*69f0*/  @!PT LDS RZ, [RZ] ;  /* 0x00000000fffff984 */ /* 0x000fe20000000800 */
[----:B------:R-:W-:Y:S01]  /*6a00*/  @!PT LDS RZ, [RZ] ;  /* 0x00000000fffff984 */ /* 0x000fe20000000800 */
[----:B------:R-:W-:Y:S01]  /*6a10*/  @!PT LDS RZ, [RZ] ;  /* 0x00000000fffff984 */ /* 0x000fe20000000800 */
[----:B------:R-:W-:Y:S01]  /*6a20*/  @!PT LDS RZ, [RZ] ;  /* 0x00000000fffff984 */ /* 0x000fe20000000800 */
[----:B------:R5:W-:Y:S06]  /*6a30*/  MEMBAR.ALL.CTA ;  /* 0x0000000000007992 */ /* 0x000bec0000008000 */
[----:B-----5:R-:W5:Y:S01]  /*6a40*/  FENCE.VIEW.ASYNC.S ;  /* 0x00000000000073c6 */ /* 0x020f620000000000 */
[----:B------:R-:W-:Y:S01]  /*6a50*/  SEL R104, R104, RZ, P1 ;  /* 0x000000ff68687207 */ /* 0x000fe20000800000 */
[----:B-----5:R5:W-:Y:S02]  /*6a60*/  SYNCS.ARRIVE.TRANS64.RED.A1T0 RZ, [R0+URZ], RZ ;  /* 0x000000ff00ff79a7 */ /* 0x020be400081004ff */
[----:B-----5:R-:W-:Y:S04]  /*6a70*/  SEL R0, RZ, 0x1, P1 ;  /* 0x00000001ff007807 */ /* 0x020fe80000800000 */
[----:B---3--:R-:W-:Y:S02]  /*6a80*/  LOP3.LUT R103, R103, R0, RZ, 0x3c, !PT ;  /* 0x0000000067677212 */ /* 0x008fe400078e3cff */
.L_x_100:
[----:B------:R-:W-:Y:S05]  /*6a90*/  BSYNC B1 ;  /* 0x0000000000017941 */ /* 0x000fea0003800000 */
.L_x_99:
[----:B------:R-:W-:Y:S04]  /*6aa0*/  SHF.R.U32.HI R0, RZ, 0x15, R48 ;  /* 0x00000015ff007819 */ /* 0x000fe80000011630 */
[----:B------:R-:W-:Y:S01]  /*6ab0*/  LOP3.LUT P1, RZ, R0, 0x3, R110, 0x48, !PT ;  /* 0x0000000300ff7812 */ /* 0x000fe2000782486e */
[----:B------:R-:W-:Y:S01]  /*6ac0*/  @!UPT UIADD3 URZ, UPT, UPT, URZ, URZ, URZ ;  /* 0x000000fffffff290 */ /* 0x000fe2000fffe0ff */
[----:B----4-:R-:W-:Y:S11]  /*6ad0*/  @P0 BRA `(.L_x_104) ;  /* 0x0000000000080947 */ /* 0x010ff60003800000 */
[----:B------:R-:W3:Y:S02]  /*6ae0*/  SYNCS.PHASECHK.TRANS64.TRYWAIT P0, [R115+URZ+0x150], R3 ;  /* 0x00015003730075a7 */ /* 0x000ee400080011ff */
[----:B---3--:R-:W-:Y:S05]  /*6af0*/  @!P0 BRA `(.L_x_105) ;  /* 0x00000024006c8947 */ /* 0x008fea0003800000 */
.L_x_104:
[----:B------:R-:W-:Y:S04]  /*6b00*/  BSSY.RECONVERGENT B6, `(.L_x_106) ;  /* 0x0000012000067945 */ /* 0x000fe80003800200 */
[----:B------:R-:W-:Y:S05]  /*6b10*/  @!P1 BRA `(.L_x_107) ;  /* 0x0000000000409947 */ /* 0x000fea0003800000 */
[----:B------:R-:W4:Y:S01]  /*6b20*/  LDCU.64 UR8, c[0x4][0x70] ;  /* 0x01000e00ff0877ac */ /* 0x000f220008000a00 */
[----:B------:R-:W-:Y:S01]  /*6b30*/  MOV R15, 0x0 ;  /* 0x00000000000f7802 */ /* 0x000fe20000000f00 */
[----:B------:R-:W-:Y:S02]  /*6b40*/  HFMA2 R12, -RZ, RZ, 0, 5.9604644775390625e-08 ;  /* 0x00000001ff0c7431 */ /* 0x000fe400000001ff */
[----:B------:R-:W-:Y:S02]  /*6b50*/  IMAD.MOV.U32 R8, RZ, RZ, 0x192 ;  /* 0x00000192ff087424 */ /* 0x000fe400078e00ff */
[----:B------:R-:W-:Y:S01]  /*6b60*/  IMAD.MOV.U32 R13, RZ, RZ, RZ ;  /* 0x000000ffff0d7224 */ /* 0x000fe200078e00ff */
[----:B------:R-:W1:Y:S01]  /*6b70*/  LDCU.64 UR6, c[0x4][0x78] ;  /* 0x01000f00ff0677ac */ /* 0x000e620008000a00 */
[----:B------:R-:W2:Y:S01]  /*6b80*/  LDC.64 R14, c[0x4][R15] ;  /* 0x010000000f0e7b82 */ /* 0x000ea20000000a00 */
[----:B------:R-:W5:Y:S01]  /*6b90*/  LDCU.64 UR4, c[0x4][0x10] ;  /* 0x01000200ff0477ac */ /* 0x000f620008000a00 */
[----:B----4-:R-:W-:Y:S01]  /*6ba0*/  MOV R5, UR9 ;  /* 0x0000000900057c02 */ /* 0x010fe20008000f00 */
[----:B------:R-:W-:Y:S01]  /*6bb0*/  IMAD.U32 R4, RZ, RZ, UR8 ;  /* 0x00000008ff047e24 */ /* 0x000fe2000f8e00ff */
[----:B-1----:R-:W-:Y:S01]  /*6bc0*/  MOV R7, UR7 ;  /* 0x0000000700077c02 */ /* 0x002fe20008000f00 */
[----:B------:R-:W-:Y:S01]  /*6bd0*/  IMAD.U32 R6, RZ, RZ, UR6 ;  /* 0x00000006ff067e24 */ /* 0x000fe2000f8e00ff */
[----:B-----5:R-:W-:Y:S01]  /*6be0*/  MOV R11, UR5 ;  /* 0x00000005000b7c02 */ /* 0x020fe20008000f00 */
[----:B------:R-:W-:Y:S02]  /*6bf0*/  IMAD.U32 R10, RZ, RZ, UR4 ;  /* 0x00000004ff0a7e24 */ /* 0x000fe4000f8e00ff */
[----:B------:R-:W-:Y:S07]  /*6c00*/  LEPC R20, `(.L_x_107) ;  /* 0x000000001014794e */ /* 0x000fee0000000000 */
[----:B--23--:R-:W-:Y:S05]  /*6c10*/  CALL.ABS.NOINC R14 ;  /* 0x000000000e007343 */ /* 0x00cfea0003c00000 */
.L_x_107:
[----:B------:R-:W-:Y:S05]  /*6c20*/  BSYNC.RECONVERGENT B6 ;  /* 0x0000000000067941 */ /* 0x000fea0003800200 */
.L_x_106:
[-C--:B------:R-:W-:Y:S01]  /*6c30*/  F2FP.F16.E4M3.UNPACK_B R0, R84.reuse ;  /* 0x00000054ff00723e */ /* 0x080fe200020006ff */
[----:B------:R-:W-:Y:S05]  /*6c40*/  WARPSYNC.ALL ;  /* 0x0000000000007948 */ /* 0x000fea0003800000 */
[----:B------:R-:W-:Y:S01]  /*6c50*/  R2UR UR4, R48 ;  /* 0x00000000300472ca */ /* 0x000fe200000e0000 */
[--C-:B------:R-:W-:Y:S01]  /*6c60*/  HADD2.F32 R50, -RZ, R0.reuse.H0_H0 ;  /* 0x20000000ff327230 */ /* 0x100fe20000004100 */
[----:B------:R-:W-:Y:S01]  /*6c70*/  ISETP.NE.AND P6, PT, R2, RZ, PT ;  /* 0x000000ff0200720c */ /* 0x000fe20003fc5270 */
[----:B------:R-:W-:Y:S01]  /*6c80*/  HADD2.F32 R51, -RZ, R0.H1_H1 ;  /* 0x30000000ff337230 */ /* 0x000fe20000004100 */
[-C--:B------:R-:W-:Y:S01]  /*6c90*/  F2FP.F16.E4M3.UNPACK_B R0, R85.reuse.H1 ;  /* 0x00000055ff00723e */ /* 0x080fe200030006ff */
[----:B------:R-:W-:Y:S01]  /*6ca0*/  BSSY.RECONVERGENT B0, `(.L_x_108) ;  /* 0x0000099000007945 */ /* 0x000fe20003800200 */
[----:B------:R-:W-:Y:S02]  /*6cb0*/  F2FP.F16.E4M3.UNPACK_B R2, R85 ;  /* 0x00000055ff02723e */ /* 0x000fe400020006ff */
[----:B---3--:R-:W-:Y:S01]  /*6cc0*/  F2FP.F16.E4M3.UNPACK_B R3, R84.H1 ;  /* 0x00000054ff03723e */ /* 0x008fe200030006ff */
[--C-:B------:R-:W-:Y:S01]  /*6cd0*/  HADD2.F32 R56, -RZ, R0.reuse.H0_H0 ;  /* 0x20000000ff387230 */ /* 0x100fe20000004100 */
[----:B------:R-:W-:Y:S01]  /*6ce0*/  ISETP.NE.AND P0, PT, R109, RZ, PT ;  /* 0x000000ff6d00720c */ /* 0x000fe20003f05270 */
[----:B------:R-:W-:Y:S01]  /*6cf0*/  HADD2.F32 R57, -RZ, R0.H1_H1 ;  /* 0x30000000ff397230 */ /* 0x000fe20000004100 */
[----:B------:R-:W-:Y:S01]  /*6d00*/  F2FP.F16.E4M3.UNPACK_B R0, R86 ;  /* 0x00000056ff00723e */ /* 0x000fe200020006ff */
[----:B-1----:R-:W-:Y:S01]  /*6d10*/  LDTM.16dp32bit_t0_t15.x32 R4, tmem[UR4] ;  /* 0x00000004000479ee */ /* 0x002fe20008a80000 */
[----:B------:R-:W2:Y:S01]  /*6d20*/  LDTM.16dp32bit_t16_t31.x32 R4, tmem[UR4+0x20] ;  /* 0x00002004000479ee */ /* 0x000ea20008aa0000 */
[--C-:B------:R-:W-:Y:S02]  /*6d30*/  HADD2.F32 R54, -RZ, R2.reuse.H0_H0 ;  /* 0x20000002ff367230 */ /* 0x100fe40000004100 */
[----:B------:R-:W-:Y:S01]  /*6d40*/  HADD2.F32 R55, -RZ, R2.H1_H1 ;  /* 0x30000002ff377230 */ /* 0x000fe20000004100 */
[-C--:B------:R-:W-:Y:S01]  /*6d50*/  F2FP.F16.E4M3.UNPACK_B R2, R87.reuse ;  /* 0x00000057ff02723e */ /* 0x080fe200020006ff */
[--C-:B------:R-:W-:Y:S02]  /*6d60*/  HADD2.F32 R58, -RZ, R0.reuse.H0_H0 ;  /* 0x20000000ff3a7230 */ /* 0x100fe40000004100 */
[----:B------:R-:W-:Y:S01]  /*6d70*/  HADD2.F32 R59, -RZ, R0.H1_H1 ;  /* 0x30000000ff3b7230 */ /* 0x000fe20000004100 */
[----:B------:R-:W-:Y:S01]  /*6d80*/  F2FP.F16.E4M3.UNPACK_B R0, R87.H1 ;  /* 0x00000057ff00723e */ /* 0x000fe200030006ff */
[--C-:B------:R-:W-:Y:S02]  /*6d90*/  HADD2.F32 R62, -RZ, R2.reuse.H0_H0 ;  /* 0x20000002ff3e7230 */ /* 0x100fe40000004100 */
[----:B------:R-:W-:Y:S01]  /*6da0*/  HADD2.F32 R63, -RZ, R2.H1_H1 ;  /* 0x30000002ff3f7230 */ /* 0x000fe20000004100 */
[----:B------:R-:W-:Y:S01]  /*6db0*/  F2FP.F16.E4M3.UNPACK_B R2, R88 ;  /* 0x00000058ff02723e */ /* 0x000fe200020006ff */
[--C-:B------:R-:W-:Y:S02]  /*6dc0*/  HADD2.F32 R64, -RZ, R0.reuse.H0_H0 ;  /* 0x20000000ff407230 */ /* 0x100fe40000004100 */
[----:B------:R-:W-:Y:S01]  /*6dd0*/  HADD2.F32 R65, -RZ, R0.H1_H1 ;  /* 0x30000000ff417230 */ /* 0x000fe20000004100 */
[----:B------:R-:W-:Y:S01]  /*6de0*/  F2FP.F16.E4M3.UNPACK_B R0, R89 ;  /* 0x00000059ff00723e */ /* 0x000fe200020006ff */
[--C-:B------:R-:W-:Y:S02]  /*6df0*/  HADD2.F32 R52, -RZ, R3.reuse.H0_H0 ;  /* 0x20000003ff347230 */ /* 0x100fe40000004100 */
[----:B------:R-:W-:Y:S01]  /*6e00*/  HADD2.F32 R53, -RZ, R3.H1_H1 ;  /* 0x30000003ff357230 */ /* 0x000fe20000004100 */
[----:B------:R-:W-:Y:S01]  /*6e10*/  F2FP.F16.E4M3.UNPACK_B R3, R86.H1 ;  /* 0x00000056ff03723e */ /* 0x000fe200030006ff */
[--C-:B------:R-:W-:Y:S02]  /*6e20*/  HADD2.F32 R70, -RZ, R0.reuse.H0_H0 ;  /* 0x20000000ff467230 */ /* 0x100fe40000004100 */
[----:B------:R-:W-:Y:S01]  /*6e30*/  HADD2.F32 R71, -RZ, R0.H1_H1 ;  /* 0x30000000ff477230 */ /* 0x000fe20000004100 */
[----:B------:R-:W-:Y:S01]  /*6e40*/  F2FP.F16.E4M3.UNPACK_B R0, R90 ;  /* 0x0000005aff00723e */ /* 0x000fe200020006ff */
[--C-:B------:R-:W-:Y:S02]  /*6e50*/  HADD2.F32 R66, -RZ, R2.reuse.H0_H0 ;  /* 0x20000002ff427230 */ /* 0x100fe40000004100 */
[C---:B--2---:R-:W-:Y:S01]  /*6e60*/  FMUL R7, R47.reuse, R7 ;  /* 0x000000072f077220 */ /* 0x044fe20000400000 */
[----:B------:R-:W-:Y:S01]  /*6e70*/  HADD2.F32 R67, -RZ, R2.H1_H1 ;  /* 0x30000002ff437230 */ /* 0x000fe20000004100 */
[----:B------:R-:W-:Y:S01]  /*6e80*/  F2FP.F16.E4M3.UNPACK_B R2, R89.H1 ;  /* 0x00000059ff02723e */ /* 0x000fe200030006ff */
[--C-:B------:R-:W-:Y:S02]  /*6e90*/  HADD2.F32 R60, -RZ, R3.reuse.H0_H0 ;  /* 0x20000003ff3c7230 */ /* 0x100fe40000004100 */
[C---:B------:R-:W-:Y:S01]  /*6ea0*/  FMUL R11, R47.reuse, R11 ;  /* 0x0000000b2f0b7220 */ /* 0x040fe20000400000 */
        /* <DEDUP_REMOVED lines=9> */
[----:B------:R-:W-:Y:S01]  /*6f40*/  F2FP.F16.E4M3.UNPACK_B R2, R91 ;  /* 0x0000005bff02723e */ /* 0x000fe200020006ff */
[--C-:B------:R-:W-:Y:S02]  /*6f50*/  HADD2.F32 R68, -RZ, R3.reuse.H0_H0 ;  /* 0x20000003ff447230 */ /* 0x100fe40000004100 */
[C---:B------:R-:W-:Y:S01]  /*6f60*/  FMUL R23, R47.reuse, R23 ;  /* 0x000000172f177220 */ /* 0x040fe20000400000 */
[----:B------:R-:W-:Y:S01]  /*6f70*/  HADD2.F32 R69, -RZ, R3.H1_H1 ;  /* 0x30000003ff457230 */ /* 0x000fe20000004100 */
[----:B------:R-:W-:Y:S01]  /*6f80*/  F2FP.F16.E4M3.UNPACK_B R3, R90.H1 ;  /* 0x0000005aff03723e */ /* 0x000fe200030006ff */
[--C-:B------:R-:W-:Y:S02]  /*6f90*/  HADD2.F32 R80, -RZ, R0.reuse.H0_H0 ;  /* 0x20000000ff507230 */ /* 0x100fe40000004100 */
[C---:B------:R-:W-:Y:S01]  /*6fa0*/  FMUL R27, R47.reuse, R27 ;  /* 0x0000001b2f1b7220 */ /* 0x040fe20000400000 */
[----:B------:R-:W-:Y:S02]  /*6fb0*/  HADD2.F32 R81, -RZ, R0.H1_H1 ;  /* 0x30000000ff517230 */ /* 0x000fe40000004100 */
[C---:B------:R-:W-:Y:S01]  /*6fc0*/  FMUL R0, R47.reuse, R4 ;  /* 0x000000042f007220 */ /* 0x040fe20000400000 */
[--C-:B------:R-:W-:Y:S02]  /*6fd0*/  HADD2.F32 R78, -RZ, R2.reuse.H0_H0 ;  /* 0x20000002ff4e7230 */ /* 0x100fe40000004100 */
[----:B------:R-:W-:Y:S01]  /*6fe0*/  FMUL R4, R47, R8 ;  /* 0x000000082f047220 */ /* 0x000fe20000400000 */
[----:B------:R-:W-:Y:S02]  /*6ff0*/  HADD2.F32 R79, -RZ, R2.H1_H1 ;  /* 0x30000002ff4f7230 */ /* 0x000fe40000004100 */
[----:B------:R-:W-:Y:S01]  /*7000*/  FFMA R0, R49, R50, R0 ;  /* 0x0000003231007223 */ /* 0x000fe20000000000 */
[--C-:B------:R-:W-:Y:S02]  /*7010*/  HADD2.F32 R77, -RZ, R3.reuse.H1_H1 ;  /* 0x30000003ff4d7230 */ /* 0x100fe40000004100 */
[C---:B------:R-:W-:Y:S01]  /*7020*/  FMUL R2, R47.reuse, R5 ;  /* 0x000000052f027220 */ /* 0x040fe20000400000 */
[----:B------:R-:W-:Y:S02]  /*7030*/  HADD2.F32 R76, -RZ, R3.H0_H0 ;  /* 0x20000003ff4c7230 */ /* 0x000fe40000004100 */
[C---:B------:R-:W-:Y:S01]  /*7040*/  FMUL R3, R47.reuse, R6 ;  /* 0x000000062f037220 */ /* 0x040fe20000400000 */
[----:B------:R-:W-:Y:S01]  /*7050*/  FMUL R5, R47, R9 ;  /* 0x000000092f057220 */ /* 0x000fe20000400000 */
[----:B------:R-:W-:Y:S01]  /*7060*/  FFMA R2, R49, R51, R2 ;  /* 0x0000003331027223 */ /* 0x000fe20000000002 */
[----:B------:R-:W-:Y:S01]  /*7070*/  FMUL R8, R47, R12 ;  /* 0x0000000c2f087220 */ /* 0x000fe20000400000 */
[C---:B------:R-:W-:Y:S01]  /*7080*/  FFMA R3, R49.reuse, R52, R3 ;  /* 0x0000003431037223 */ /* 0x040fe20000000003 */
[C---:B------:R-:W-:Y:S01]  /*7090*/  FFMA R7, R49.reuse, R53, R7 ;  /* 0x0000003531077223 */ /* 0x040fe20000000007 */
[C---:B------:R-:W-:Y:S01]  /*70a0*/  FFMA R4, R49.reuse, R54, R4 ;  /* 0x0000003631047223 */ /* 0x040fe20000000004 */
[----:B------:R-:W-:Y:S01]  /*70b0*/  FFMA R5, R49, R55, R5 ;  /* 0x0000003731057223 */ /* 0x000fe20000000005 */
[C---:B------:R-:W-:Y:S01]  /*70c0*/  FMUL R9, R47.reuse, R13 ;  /* 0x0000000d2f097220 */ /* 0x040fe20000400000 */
[----:B------:R-:W-:Y:S01]  /*70d0*/  FMUL R12, R47, R16 ;  /* 0x000000102f0c7220 */ /* 0x000fe20000400000 */
[----:B------:R-:W-:Y:S01]  /*70e0*/  F2FP.SATFINITE.E4M3.F32.PACK_AB_MERGE_C R3, R7, R3, RZ ;  /* 0x000000030703723e */ /* 0x000fe200048070ff */
[C---:B------:R-:W-:Y:S01]  /*70f0*/  FMUL R13, R47.reuse, R17 ;  /* 0x000000112f0d7220 */ /* 0x040fe20000400000 */
[C---:B------:R-:W-:Y:S01]  /*7100*/  FMUL R16, R47.reuse, R20 ;  /* 0x000000142f107220 */ /* 0x040fe20000400000 */
[C---:B------:R-:W-:Y:S01]  /*7110*/  FMUL R17, R47.reuse, R21 ;  /* 0x000000152f117220 */ /* 0x040fe20000400000 */
[----:B------:R-:W-:Y:S01]  /*7120*/  F2FP.SATFINITE.E4M3.F32.PACK_AB_MERGE_C R52, R2, R0, R3 ;  /* 0x000000000234723e */ /* 0x000fe20004807003 */
[C---:B------:R-:W-:Y:S01]  /*7130*/  FMUL R20, R47.reuse, R24 ;  /* 0x000000182f147220 */ /* 0x040fe20000400000 */
[----:B------:R-:W-:Y:S01]  /*7140*/  SHF.L.U32 R0, R112, 0x4, RZ ;  /* 0x0000000470007819 */ /* 0x000fe200000006ff */
[C---:B------:R-:W-:Y:S01]  /*7150*/  FMUL R21, R47.reuse, R25 ;  /* 0x000000192f157220 */ /* 0x040fe20000400000 */
[C---:B------:R-:W-:Y:S01]  /*7160*/  FMUL R24, R47.reuse, R28 ;  /* 0x0000001c2f187220 */ /* 0x040fe20000400000 */
[C---:B------:R-:W-:Y:S01]  /*7170*/  FMUL R25, R47.reuse, R29 ;  /* 0x0000001d2f197220 */ /* 0x040fe20000400000 */
[C---:B------:R-:W-:Y:S01]  /*7180*/  FMUL R28, R47.reuse, R32 ;  /* 0x000000202f1c7220 */ /* 0x040fe20000400000 */
[C---:B------:R-:W-:Y:S01]  /*7190*/  FMUL R29, R47.reuse, R33 ;  /* 0x000000212f1d7220 */ /* 0x040fe20000400000 */
[----:B------:R-:W-:Y:S01]  /*71a0*/  LEA R2, R104, UR51, 0x3 ;  /* 0x0000003368027c11 */ /* 0x000fe2000f8e18ff */
[C---:B------:R-:W-:Y:S01]  /*71b0*/  FMUL R6, R47.reuse, R10 ;  /* 0x0000000a2f067220 */ /* 0x040fe20000400000 */
[----:B------:R-:W-:Y:S01]  /*71c0*/  FMUL R10, R47, R14 ;  /* 0x0000000e2f0a7220 */ /* 0x000fe20000400000 */
[----:B------:R-:W-:Y:S01]  /*71d0*/  @P6 SHF.L.U32 R3, R103, 0x1f, RZ ;  /* 0x0000001f67036819 */ /* 0x000fe200000006ff */
[----:B------:R-:W-:Y:S01]  /*71e0*/  FMUL R14, R47, R18 ;  /* 0x000000122f0e7220 */ /* 0x000fe20000400000 */
[C---:B------:R-:W-:Y:S01]  /*71f0*/  FFMA R6, R49.reuse, R56, R6 ;  /* 0x0000003831067223 */ /* 0x040fe20000000006 */
[C---:B------:R-:W-:Y:S01]  /*7200*/  FFMA R11, R49.reuse, R57, R11 ;  /* 0x00000039310b7223 */ /* 0x040fe2000000000b */
[C---:B------:R-:W-:Y:S01]  /*7210*/  FFMA R8, R49.reuse, R58, R8 ;  /* 0x0000003a31087223 */ /* 0x040fe20000000008 */
[C---:B------:R-:W-:Y:S01]  /*7220*/  FFMA R9, R49.reuse, R59, R9 ;  /* 0x0000003b31097223 */ /* 0x040fe20000000009 */
[C---:B------:R-:W-:Y:S01]  /*7230*/  FFMA R10, R49.reuse, R60, R10 ;  /* 0x0000003c310a7223 */ /* 0x040fe2000000000a */
[----:B------:R-:W-:Y:S01]  /*7240*/  FFMA R15, R49, R61, R15 ;  /* 0x0000003d310f7223 */ /* 0x000fe2000000000f */
[----:B------:R-:W-:Y:S01]  /*7250*/  F2FP.SATFINITE.E4M3.F32.PACK_AB_MERGE_C R6, R11, R6, RZ ;  /* 0x000000060b06723e */ /* 0x000fe200048070ff */
[C---:B------:R-:W-:Y:S01]  /*7260*/  FFMA R12, R49.reuse, R62, R12 ;  /* 0x0000003e310c7223 */ /* 0x040fe2000000000c */
[C---:B------:R-:W-:Y:S01]  /*7270*/  FFMA R13, R49.reuse, R63, R13 ;  /* 0x0000003f310d7223 */ /* 0x040fe2000000000d */
[----:B------:R-:W-:Y:S01]  /*7280*/  FFMA R14, R49, R64, R14 ;  /* 0x00000040310e7223 */ /* 0x000fe2000000000e */
[----:B------:R-:W-:Y:S01]  /*7290*/  F2FP.SATFINITE.E4M3.F32.PACK_AB_MERGE_C R10, R15, R10, RZ ;  /* 0x0000000a0f0a723e */ /* 0x000fe200048070ff */
[----:B------:R-:W-:Y:S01]  /*72a0*/  FMUL R18, R47, R22 ;  /* 0x000000162f127220 */ /* 0x000fe20000400000 */
[C---:B------:R-:W-:Y:S01]  /*72b0*/  FFMA R19, R49.reuse, R65, R19 ;  /* 0x0000004131137223 */ /* 0x040fe20000000013 */
[C---:B------:R-:W-:Y:S01]  /*72c0*/  FFMA R16, R49.reuse, R66, R16 ;  /* 0x0000004231107223 */ /* 0x040fe20000000010 */
[C---:B------:R-:W-:Y:S01]  /*72d0*/  FFMA R17, R49.reuse, R67, R17 ;  /* 0x0000004331117223 */ /* 0x040fe20000000011 */
[----:B------:R-:W-:Y:S01]  /*72e0*/  FFMA R18, R49, R68, R18 ;  /* 0x0000004431127223 */ /* 0x000fe20000000012 */
[----:B------:R-:W-:Y:S01]  /*72f0*/  FMUL R22, R47, R26 ;  /* 0x0000001a2f167220 */ /* 0x000fe20000400000 */
[C---:B------:R-:W-:Y:S01]  /*7300*/  FFMA R23, R49.reuse, R69, R23 ;  /* 0x0000004531177223 */ /* 0x040fe20000000017 */
[C---:B------:R-:W-:Y:S01]  /*7310*/  FFMA R20, R49.reuse, R70, R20 ;  /* 0x0000004631147223 */ /* 0x040fe20000000014 */
[C---:B------:R-:W-:Y:S01]  /*7320*/  FFMA R21, R49.reuse, R71, R21 ;  /* 0x0000004731157223 */ /* 0x040fe20000000015 */
[----:B------:R-:W-:Y:S01]  /*7330*/  FFMA R22, R49, R72, R22 ;  /* 0x0000004831167223 */ /* 0x000fe20000000016 */
[----:B------:R-:W-:Y:S01]  /*7340*/  FMUL R26, R47, R30 ;  /* 0x0000001e2f1a7220 */ /* 0x000fe20000400000 */
[----:B------:R-:W-:Y:S01]  /*7350*/  FFMA R27, R49, R73, R27 ;  /* 0x00000049311b7223 */ /* 0x000fe2000000001b */
[----:B------:R-:W-:Y:S01]  /*7360*/  FMUL R31, R47, R31 ;  /* 0x0000001f2f1f7220 */ /* 0x000fe20000400000 */
[C---:B------:R-:W-:Y:S01]  /*7370*/  FFMA R24, R49.reuse, R74, R24 ;  /* 0x0000004a31187223 */ /* 0x040fe20000000018 */
[C---:B------:R-:W-:Y:S01]  /*7380*/  FFMA R25, R49.reuse, R75, R25 ;  /* 0x0000004b31197223 */ /* 0x040fe20000000019 */
[----:B------:R-:W-:Y:S01]  /*7390*/  FFMA R26, R49, R76, R26 ;  /* 0x0000004c311a7223 */ /* 0x000fe2000000001a */
[----:B------:R-:W-:Y:S01]  /*73a0*/  FMUL R30, R47, R34 ;  /* 0x000000222f1e7220 */ /* 0x000fe20000400000 */
[----:B------:R-:W-:Y:S01]  /*73b0*/  FFMA R31, R49, R77, R31 ;  /* 0x0000004d311f7223 */ /* 0x000fe2000000001f */
[----:B------:R-:W-:Y:S01]  /*73c0*/  FMUL R35, R47, R35 ;  /* 0x000000232f237220 */ /* 0x000fe20000400000 */
[----:B------:R-:W-:Y:S01]  /*73d0*/  F2FP.SATFINITE.E4M3.F32.PACK_AB_MERGE_C R14, R19, R14, RZ ;  /* 0x0000000e130e723e */ /* 0x000fe200048070ff */
[C---:B------:R-:W-:Y:S01]  /*73e0*/  FFMA R28, R49.reuse, R78, R28 ;  /* 0x0000004e311c7223 */ /* 0x040fe2000000001c */
[C---:B------:R-:W-:Y:S01]  /*73f0*/  FFMA R29, R49.reuse, R79, R29 ;  /* 0x0000004f311d7223 */ /* 0x040fe2000000001d */
[----:B------:R-:W-:Y:S01]  /*7400*/  FFMA R30, R49, R80, R30 ;  /* 0x00000050311e7223 */ /* 0x000fe2000000001e */
[----:B------:R-:W-:Y:S01]  /*7410*/  F2FP.SATFINITE.E4M3.F32.PACK_AB_MERGE_C R18, R23, R18, RZ ;  /* 0x000000121712723e */ /* 0x000fe200048070ff */
[----:B------:R-:W-:Y:S01]  /*7420*/  FFMA R35, R49, R81, R35 ;  /* 0x0000005131237223 */ /* 0x000fe20000000023 */
[----:B------:R-:W-:Y:S02]  /*7430*/  F2FP.SATFINITE.E4M3.F32.PACK_AB_MERGE_C R53, R5, R4, R6 ;  /* 0x000000040535723e */ /* 0x000fe40004807006 */
[----:B------:R-:W-:Y:S02]  /*7440*/  F2FP.SATFINITE.E4M3.F32.PACK_AB_MERGE_C R54, R9, R8, R10 ;  /* 0x000000080936723e */ /* 0x000fe4000480700a */
[----:B------:R-:W-:Y:S02]  /*7450*/  F2FP.SATFINITE.E4M3.F32.PACK_AB_MERGE_C R55, R13, R12, R14 ;  /* 0x0000000c0d37723e */ /* 0x000fe4000480700e */
[----:B------:R-:W-:Y:S02]  /*7460*/  F2FP.SATFINITE.E4M3.F32.PACK_AB_MERGE_C R16, R17, R16, R18 ;  /* 0x000000101110723e */ /* 0x000fe40004807012 */
[----:B------:R-:W-:Y:S01]  /*7470*/  F2FP.SATFINITE.E4M3.F32.PACK_AB_MERGE_C R17, R27, R22, RZ ;  /* 0x000000161b11723e */ /* 0x000fe200048070ff */
[----:B------:R1:W-:Y:S01]  /*7480*/  STS.128 [R107+UR51+0x2200], R52 ;  /* 0x002200346b007988 */ /* 0x0003e20008000c33 */
[----:B------:R-:W-:Y:S02]  /*7490*/  F2FP.SATFINITE.E4M3.F32.PACK_AB_MERGE_C R18, R31, R26, RZ ;  /* 0x0000001a1f12723e */ /* 0x000fe400048070ff */
[----:B------:R-:W-:Y:S02]  /*74a0*/  F2FP.SATFINITE.E4M3.F32.PACK_AB_MERGE_C R19, R35, R30, RZ ;  /* 0x0000001e2313723e */ /* 0x000fe400048070ff */
[----:B------:R-:W-:Y:S02]  /*74b0*/  IADD3 R77, PT, PT, R107, UR51, RZ ;  /* 0x000000336b4d7c10 */ /* 0x000fe4000fffe0ff */
[----:B------:R-:W-:Y:S02]  /*74c0*/  F2FP.SATFINITE.E4M3.F32.PACK_AB_MERGE_C R17, R21, R20, R17 ;  /* 0x000000141511723e */ /* 0x000fe40004807011 */
[----:B------:R-:W-:Y:S02]  /*74d0*/  F2FP.SATFINITE.E4M3.F32.PACK_AB_MERGE_C R18, R25, R24, R18 ;  /* 0x000000181912723e */ /* 0x000fe40004807012 */
[----:B------:R-:W-:Y:S02]  /*74e0*/  F2FP.SATFINITE.E4M3.F32.PACK_AB_MERGE_C R19, R29, R28, R19 ;  /* 0x0000001c1d13723e */ /* 0x000fe40004807013 */
[----:B------:R-:W-:Y:S05]  /*74f0*/  IADD3 R77, PT, PT, R77, R0, RZ ;  /* 0x000000004d4d7210 */ /* 0x000fea0007ffe0ff */
[----:B------:R1:W-:Y:S01]  /*7500*/  STS.128 [R77+0x2210], R16 ;  /* 0x002210104d007388 */ /* 0x0003e20000000c00 */
[----:B------:R-:W-:Y:S01]  /*7510*/  @!PT LDS RZ, [RZ] ;  /* 0x00000000fffff984 */ /* 0x000fe20000000800 */
[----:B------:R-:W-:Y:S01]  /*7520*/  @!PT LDS RZ, [RZ] ;  /* 0x00000000fffff984 */ /* 0x000fe20000000800 */
[----:B------:R-:W-:Y:S01]  /*7530*/  @!PT LDS RZ, [RZ] ;  /* 0x00000000fffff984 */ /* 0x000fe20000000800 */
[----:B------:R-:W-:Y:S01]  /*7540*/  @!PT LDS RZ, [RZ] ;  /* 0x00000000fffff984 */ /* 0x000fe20000000800 */
[----:B------:R2:W-:Y:S07]  /*7550*/  MEMBAR.ALL.CTA ;  /* 0x0000000000007992 */ /* 0x0005ee0000008000 */
[----:B--2---:R-:W2:Y:S02]  /*7560*/  FENCE.VIEW.ASYNC.S ;  /* 0x00000000000073c6 */ /* 0x004ea40000000000 */
[----:B--2---:R-:W-:Y:S06]  /*7570*/  BAR.SYNC.DEFER_BLOCKING 0x1, 0x80 ;  /* 0x0042000000007b1d */ /* 0x004fec0000010000 */
[----:B------:R-:W-:Y:S05]  /*7580*/  @P0 BRA `(.L_x_109) ;  /* 0x0000000000280947 */ /* 0x000fea0003800000 */
[----:B------:R-:W-:Y:S02]  /*7590*/  UIADD3 UR6, UPT, UPT, UR51, 0x2200, URZ ;  /* 0x0000220033067890 */ /* 0x000fe4000fffe0ff */
[----:B------:R-:W-:Y:S01]  /*75a0*/  UIADD3 UR4, UP0, UPT, UR54, 0x680, URZ ;  /* 0x0000068036047890 */ /* 0x000fe2000ff1e0ff */
[----:B------:R-:W-:Y:S03]  /*75b0*/  UMOV UR41, UR52 ;  /* 0x0000003400297c82 */ /* 0x000fe60008000000 */
[----:B------:R-:W-:Y:S01]  /*75c0*/  MOV R113, UR6 ;  /* 0x0000000600717c02 */ /* 0x000fe20008000f00 */
[----:B------:R-:W-:Y:S03]  /*75d0*/  UIADD3.X UR5, UPT, UPT, URZ, UR55, URZ, UP0, !UPT ;  /* 0x00000037ff057290 */ /* 0x000fe600087fe4ff */
[----:B------:R-:W-:Y:S11]  /*75e0*/  R2UR UR40, R113 ;  /* 0x00000000712872ca */ /* 0x000ff600000e0000 */
[----:B------:R-:W-:Y:S02]  /*75f0*/  @!UPT UIADD3 URZ, UPT, UPT, URZ, URZ, URZ ;  /* 0x000000fffffff290 */ /* 0x000fe4000fffe0ff */
[----:B------:R2:W-:Y:S01]  /*7600*/  UTMASTG.4D [UR40], [UR4] ;  /* 0x00000028040073b5 */ /* 0x0005e20008018000 */
[----:B------:R0:W-:Y:S01]  /*7610*/  UTMACMDFLUSH ;  /* 0x00000000000079b7 */ /* 0x0001e20000000000 */
[----:B--2---:R-:W-:Y:S04]  /*7620*/  DEPBAR.LE SB0, 0x1 ;  /* 0x000080400000791a */ /* 0x004fe80000000000 */
.L_x_109:
[----:B------:R-:W-:Y:S05]  /*7630*/  BSYNC.RECONVERGENT B0 ;  /* 0x0000000000007941 */ /* 0x000fea0003800200 */
.L_x_108:
[----:B------:R-:W-:Y:S06]  /*7640*/  BAR.SYNC.DEFER_BLOCKING 0x1, 0x80 ;  /* 0x0042000000007b1d */ /* 0x000fec0000010000 */
[----:B------:R-:W2:Y:S01]  /*7650*/  @P6 SYNCS.PHASECHK.TRANS64.TRYWAIT P0, [R2+URZ+0x110], R3 ;  /* 0x00011003020065a7 */ /* 0x000ea200080011ff */
[----:B------:R-:W-:Y:S01]  /*7660*/  BSSY B1, `(.L_x_110) ;  /* 0x0000020000017945 */ /* 0x000fe20003800000 */
[----:B--2---:R-:W-:Y:S03]  /*7670*/  @P6 SEL R116, RZ, 0x1, !P0 ;  /* 0x00000001ff746807 */ /* 0x004fe60004000000 */
[----:B------:R-:W-:Y:S05]  /*7680*/  @!P6 BRA `(.L_x_111) ;  /* 0x000000000074e947 */ /* 0x000fea0003800000 */
[----:B------:R-:W-:Y:S01]  /*7690*/  ISETP.NE.AND P1, PT, R117, RZ, PT ;  /* 0x000000ff7500720c */ /* 0x000fe20003f25270 */
[----:B------:R-:W2:Y:S01]  /*76a0*/  S2R R3, SR_CgaCtaId ;  /* 0x0000000000037919 */ /* 0x000ea20000008800 */
[----:B------:R-:W-:Y:S01]  /*76b0*/  ISETP.NE.AND P0, PT, R116, RZ, PT ;  /* 0x000000ff7400720c */ /* 0x000fe20003f05270 */
[----:B------:R-:W-:Y:S10]  /*76c0*/  BSSY B0, `(.L_x_112) ;  /* 0x0000008000007945 */ /* 0x000ff40003800000 */
[----:B------:R-:W-:Y:S05]  /*76d0*/  @P1 IMAD R4, R104, 0x1000, R107 ;  /* 0x0000100068041824 */ /* 0x000fea00078e026b */
[----:B------:R-:W-:Y:S05]  /*76e0*/  @P1 IADD3 R5, PT, PT, R4, UR51, RZ ;  /* 0x0000003304051c10 */ /* 0x000fea000fffe0ff */
[----:B------:R-:W-:Y:S01]  /*76f0*/  @P1 IMAD.IADD R5, R5, 0x1, R0 ;  /* 0x0000000105051824 */ /* 0x000fe200078e0200 */
[----:B------:R-:W-:Y:S06]  /*7700*/  @P0 BRA `(.L_x_113) ;  /* 0x00000000000c0947 */ /* 0x000fec0003800000 */
[----:B------:R-:W-:Y:S04]  /*7710*/  SHF.L.U32 R0, R103, 0x1f, RZ ;  /* 0x0000001f67007819 */ /* 0x000fe800000006ff */
[----:B------:R-:W3:Y:S02]  /*7720*/  SYNCS.PHASECHK.TRANS64.TRYWAIT P0, [R2+URZ+0x110], R0 ;  /* 0x00011000020075a7 */ /* 0x000ee400080011ff */
[----:B---3--:R-:W-:Y:S05]  /*7730*/  @!P0 BRA `(.L_x_114) ;  /* 0x0000001800708947 */ /* 0x008fea0003800000 */
.L_x_113:
[----:B------:R-:W-:Y:S05]  /*7740*/  BSYNC B0 ;  /* 0x0000000000007941 */ /* 0x000fea0003800000 */
.L_x_112:
[----:B------:R-:W-:Y:S01]  /*7750*/  ISETP.NE.AND P0, PT, R117, RZ, PT ;  /* 0x000000ff7500720c */ /* 0x000fe20003f05270 */
[----:B---3--:R-:W-:Y:S02]  /*7760*/  VIADD R2, R2, 0x120 ;  /* 0x0000012002027836 */ /* 0x008fe40000000000 */
[----:B------:R-:W-:Y:S03]  /*7770*/  VIADD R104, R104, 0x1 ;  /* 0x0000000168687836 */ /* 0x000fe60000000000 */
[----:B--2---:R-:W-:Y:S07]  /*7780*/  PRMT R2, R3, 0x654, R2 ;  /* 0x0000065403027816 */ /* 0x004fee0000000002 */
[----:B------:R2:W3:Y:S04]  /*7790*/  @P0 LDS.128 R84, [R4+UR51+0x200] ;  /* 0x0002003304540984 */ /* 0x0004e80008000c00 */
[----:B------:R2:W4:Y:S01]  /*77a0*/  @P0 LDS.128 R88, [R5+0x210] ;  /* 0x0002100005580984 */ /* 0x0005220000000c00 */
[C---:B------:R-:W-:Y:S01]  /*77b0*/  ISETP.NE.AND P0, PT, R104.reuse, 0x2, PT ;  /* 0x000000026800780c */ /* 0x040fe20003f05270 */
[----:B------:R-:W-:Y:S01]  /*77c0*/  @!PT LDS RZ, [RZ] ;  /* 0x00000000fffff984 */ /* 0x000fe20000000800 */
[----:B------:R-:W-:Y:S01]  /*77d0*/  @!PT LDS RZ, [RZ] ;  /* 0x00000000fffff984 */ /* 0x000fe20000000800 */
[----:B------:R-:W-:Y:S01]  /*77e0*/  @!PT LDS RZ, [RZ] ;  /* 0x00000000fffff984 */ /* 0x000fe20000000800 */
[----:B------:R-:W-:Y:S01]  /*77f0*/  @!PT LDS RZ, [RZ] ;  /* 0x00000000fffff984 */ /* 0x000fe20000000800 */
[----:B------:R5:W-:Y:S06]  /*7800*/  MEMBAR.ALL.CTA ;  /* 0x0000000000007992 */ /* 0x000bec0000008000 */
[----:B-----5:R-:W5:Y:S01]  /*7810*/  FENCE.VIEW.ASYNC.S ;  /* 0x00000000000073c6 */ /* 0x020f620000000000 */
[----:B------:R-:W-:Y:S02]  /*7820*/  SEL R0, RZ, 0x1, P0 ;  /* 0x00000001ff007807 */ /* 0x000fe40000000000 */
[----:B------:R-:W-:Y:S02]  /*7830*/  SEL R104, R104, RZ, P0 ;  /* 0x000000ff68687207 */ /* 0x000fe40000000000 */
[----:B------:R-:W-:Y:S01]  /*7840*/  LOP3.LUT R103, R103, R0, RZ, 0x3c, !PT ;  /* 0x0000000067677212 */ /* 0x000fe200078e3cff */
[----:B-----5:R2:W-:Y:S06]  /*7850*/  SYNCS.ARRIVE.TRANS64.RED.A1T0 RZ, [R2+URZ], RZ ;  /* 0x000000ff02ff79a7 */ /* 0x0205ec00081004ff */
.L_x_111:
[----:B------:R-:W-:Y:S05]  /*7860*/  BSYNC B1 ;  /* 0x0000000000017941 */ /* 0x000fea0003800000 */
.L_x_110:
[----:B------:R-:W-:Y:S05]  /*7870*/  VIADD R0, R48, 0x40 ;  /* 0x0000004030007836 */ /* 0x000fea0000000000 */
[----:B------:R-:W-:Y:S04]  /*7880*/  SHF.R.U32.HI R0, RZ, 0x15, R0 ;  /* 0x00000015ff007819 */ /* 0x000fe80000011600 */
[----:B------:R-:W-:Y:S11]  /*7890*/  LOP3.LUT P0, RZ, R0, 0x3, R110, 0x48, !PT ;  /* 0x0000000300ff7812 */ /* 0x000ff6000780486e */
[----:B------:R-:W-:Y:S02]  /*78a0*/  @!UPT UIADD3 URZ, UPT, UPT, URZ, URZ, URZ ;  /* 0x000000fffffff290 */ /* 0x000fe4000fffe0ff */
[----:B------:R-:W-:Y:S05]  /*78b0*/  @!P0 BRA `(.L_x_115) ;  /* 0x0000000000408947 */ /* 0x000fea0003800000 */
[----:B------:R-:W5:Y:S01]  /*78c0*/  LDCU.64 UR8, c[0x4][0x70] ;  /* 0x01000e00ff0877ac */ /* 0x000f620008000a00 */
[----:B------:R-:W-:Y:S01]  /*78d0*/  MOV R3, 0x0 ;  /* 0x0000000000037802 */ /* 0x000fe20000000f00 */
[----:B------:R-:W-:Y:S02]  /*78e0*/  HFMA2 R12, -RZ, RZ, 0, 5.9604644775390625e-08 ;  /* 0x00000001ff0c7431 */ /* 0x000fe400000001ff */
[----:B------:R-:W-:Y:S02]  /*78f0*/  IMAD.MOV.U32 R8, RZ, RZ, 0x192 ;  /* 0x00000192ff087424 */ /* 0x000fe400078e00ff */
[----:B------:R-:W-:Y:S01]  /*7900*/  IMAD.MOV.U32 R13, RZ, RZ, RZ ;  /* 0x000000ffff0d7224 */ /* 0x000fe200078e00ff */
[----:B------:R-:W1:Y:S01]  /*7910*/  LDCU.64 UR6, c[0x4][0x78] ;  /* 0x01000f00ff0677ac */ /* 0x000e620008000a00 */
[----:B--2---:R-:W2:Y:S01]  /*7920*/  LDC.64 R2, c[0x4][R3] ;  /* 0x0100000003027b82 */ /* 0x004ea20000000a00 */
[----:B------:R-:W3:Y:S01]  /*7930*/  LDCU.64 UR4, c[0x4][0x10] ;  /* 0x01000200ff0477ac */ /* 0x000ee20008000a00 */
[----:B-----5:R-:W-:Y:S01]  /*7940*/  MOV R5, UR9 ;  /* 0x0000000900057c02 */ /* 0x020fe20008000f00 */
[----:B------:R-:W-:Y:S01]  /*7950*/  IMAD.U32 R4, RZ, RZ, UR8 ;  /* 0x00000008ff047e24 */ /* 0x000fe2000f8e00ff */
[----:B-1----:R-:W-:Y:S01]  /*7960*/  MOV R7, UR7 ;  /* 0x0000000700077c02 */ /* 0x002fe20008000f00 */
[----:B------:R-:W-:Y:S01]  /*7970*/  IMAD.U32 R6, RZ, RZ, UR6 ;  /* 0x00000006ff067e24 */ /* 0x000fe2000f8e00ff */
[----:B---3--:R-:W-:Y:S01]  /*7980*/  MOV R11, UR5 ;  /* 0x00000005000b7c02 */ /* 0x008fe20008000f00 */
[----:B------:R-:W-:Y:S02]  /*7990*/  IMAD.U32 R10, RZ, RZ, UR4 ;  /* 0x00000004ff0a7e24 */ /* 0x000fe4000f8e00ff */
[----:B------:R-:W-:Y:S07]  /*79a0*/  LEPC R20, `(.L_x_115) ;  /* 0x000000001014794e */ /* 0x000fee0000000000 */
[----:B--2-4-:R-:W-:Y:S05]  /*79b0*/  CALL.ABS.NOINC R2 ;  /* 0x0000000002007343 */ /* 0x014fea0003c00000 */
.L_x_115:
[----:B------:R-:W-:Y:S01]  /*79c0*/  ISETP.NE.AND P0, PT, R109, RZ, PT ;  /* 0x000000ff6d00720c */ /* 0x000fe20003f05270 */
[----:B------:R-:W-:Y:S05]  /*79d0*/  WARPSYNC.ALL ;  /* 0x0000000000007948 */ /* 0x000fea0003800000 */
[----:B------:R-:W-:Y:S01]  /*79e0*/  R2UR UR4, R48 ;  /* 0x00000000300472ca */ /* 0x000fe200000e0000 */
[----:B------:R-:W-:Y:S01]  /*79f0*/  BSSY.RECONVERGENT B0, `(.L_x_116) ;  /* 0x000009a000007945 */ /* 0x000fe20003800200 */
[-C--:B--23--:R-:W-:Y:S02]  /*7a00*/  F2FP.F16.E4M3.UNPACK_B R2, R84.reuse ;  /* 0x00000054ff02723e */ /* 0x08cfe400020006ff */
[----:B------:R-:W-:Y:S02]  /*7a10*/  F2FP.F16.E4M3.UNPACK_B R84, R84.H1 ;  /* 0x00000054ff54723e */ /* 0x000fe400030006ff */
[-C--:B------:R-:W-:Y:S01]  /*7a20*/  F2FP.F16.E4M3.UNPACK_B R51, R85.reuse ;  /* 0x00000055ff33723e */ /* 0x080fe200020006ff */
[--C-:B------:R-:W-:Y:S01]  /*7a30*/  HADD2.F32 R0, -RZ, R2.reuse.H0_H0 ;  /* 0x20000002ff007230 */ /* 0x100fe20000004100 */
[----:B------:R-:W-:Y:S01]  /*7a40*/  F2FP.F16.E4M3.UNPACK_B R85, R85.H1 ;  /* 0x00000055ff55723e */ /* 0x000fe200030006ff */
[----:B------:R-:W-:Y:S01]  /*7a50*/  HADD2.F32 R2, -RZ, R2.H1_H1 ;  /* 0x30000002ff027230 */ /* 0x000fe20000004100 */
[-C--:B-1----:R-:W-:Y:S01]  /*7a60*/  F2FP.F16.E4M3.UNPACK_B R55, R86.reuse ;  /* 0x00000056ff37723e */ /* 0x082fe200020006ff */
[--C-:B------:R-:W-:Y:S01]  /*7a70*/  HADD2.F32 R3, -RZ, R84.reuse.H0_H0 ;  /* 0x20000054ff037230 */ /* 0x100fe20000004100 */
[----:B------:R-:W-:Y:S01]  /*7a80*/  F2FP.F16.E4M3.UNPACK_B R86, R86.H1 ;  /* 0x00000056ff56723e */ /* 0x000fe200030006ff */
[----:B------:R-:W-:Y:S01]  /*7a90*/  LDTM.16dp32bit_t0_t15.x32 R4, tmem[UR4+0x40] ;  /* 0x00004004000479ee */ /* 0x000fe20008a80000 */
[----:B------:R-:W1:Y:S01]  /*7aa0*/  LDTM.16dp32bit_t16_t31.x32 R4, tmem[UR4+0x60] ;  /* 0x00006004000479ee */ /* 0x000e620008aa0000 */
[----:B------:R-:W-:Y:S01]  /*7ab0*/  NOP ;  /* 0x0000000000007918 */ /* 0x000fe20000000000 */
[--C-:B------:R-:W-:Y:S01]  /*7ac0*/  HADD2.F32 R50, -RZ, R51.reuse.H0_H0 ;  /* 0x20000033ff327230 */ /* 0x100fe20000004100 */
[----:B------:R-:W-:Y:S01]  /*7ad0*/  R2UR UR5, R115 ;  /* 0x00000000730572ca */ /* 0x000fe200000e0000 */
[----:B------:R-:W-:Y:S01]  /*7ae0*/  HADD2.F32 R51, -RZ, R51.H1_H1 ;  /* 0x30000033ff337230 */ /* 0x000fe20000004100 */
[----:B------:R-:W-:Y:S01]  /*7af0*/  F2FP.F16.E4M3.UNPACK_B R59, R87 ;  /* 0x00000057ff3b723e */ /* 0x000fe200020006ff */
[--C-:B------:R-:W-:Y:S01]  /*7b00*/  HADD2.F32 R54, -RZ, R55.reuse.H0_H0 ;  /* 0x20000037ff367230 */ /* 0x100fe20000004100 */
[----:B----4-:R-:W-:Y:S01]  /*7b10*/  F2FP.F16.E4M3.UNPACK_B R63, R88 ;  /* 0x00000058ff3f723e */ /* 0x010fe200020006ff */
[----:B------:R-:W-:Y:S01]  /*7b20*/  HADD2.F32 R55, -RZ, R55.H1_H1 ;  /* 0x30000037ff377230 */ /* 0x000fe20000004100 */
[----:B------:R-:W-:Y:S01]  /*7b30*/  F2FP.F16.E4M3.UNPACK_B R67, R89 ;  /* 0x00000059ff43723e */ /* 0x000fe200020006ff */
[--C-:B------:R-:W-:Y:S01]  /*7b40*/  HADD2.F32 R58, -RZ, R59.reuse.H0_H0 ;  /* 0x2000003bff3a7230 */ /* 0x100fe20000004100 */
[----:B------:R-:W-:Y:S01]  /*7b50*/  F2FP.F16.E4M3.UNPACK_B R71, R90 ;  /* 0x0000005aff47723e */ /* 0x000fe200020006ff */
[----:B------:R-:W-:Y:S01]  /*7b60*/  HADD2.F32 R59, -RZ, R59.H1_H1 ;  /* 0x3000003bff3b7230 */ /* 0x000fe20000004100 */
[----:B------:R-:W-:Y:S01]  /*7b70*/  F2FP.F16.E4M3.UNPACK_B R74, R91 ;  /* 0x0000005bff4a723e */ /* 0x000fe200020006ff */
[--C-:B------:R-:W-:Y:S01]  /*7b80*/  HADD2.F32 R62, -RZ, R63.reuse.H0_H0 ;  /* 0x2000003fff3e7230 */ /* 0x100fe20000004100 */
[----:B------:R-:W-:Y:S01]  /*7b90*/  F2FP.F16.E4M3.UNPACK_B R87, R87.H1 ;  /* 0x00000057ff57723e */ /* 0x000fe200030006ff */
[----:B------:R-:W-:Y:S01]  /*7ba0*/  UIADD3 UR5, UPT, UPT, UR5, 0x160, URZ ;  /* 0x0000016005057890 */ /* 0x000fe2000fffe0ff */
[----:B------:R-:W-:Y:S01]  /*7bb0*/  HADD2.F32 R63, -RZ, R63.H1_H1 ;  /* 0x3000003fff3f7230 */ /* 0x000fe20000004100 */
[----:B------:R-:W-:Y:S01]  /*7bc0*/  F2FP.F16.E4M3.UNPACK_B R88, R88.H1 ;  /* 0x00000058ff58723e */ /* 0x000fe200030006ff */
[--C-:B------:R-:W-:Y:S01]  /*7bd0*/  HADD2.F32 R66, -RZ, R67.reuse.H0_H0 ;  /* 0x20000043ff427230 */ /* 0x100fe20000004100 */
[----:B------:R-:W-:Y:S01]  /*7be0*/  UPRMT UR5, UR48, 0x654, UR5 ;  /* 0x0000065430057896 */ /* 0x000fe20008000005 */
[----:B------:R-:W-:Y:S01]  /*7bf0*/  HADD2.F32 R67, -RZ, R67.H1_H1 ;  /* 0x30000043ff437230 */ /* 0x000fe20000004100 */
[----:B------:R-:W-:Y:S01]  /*7c00*/  F2FP.F16.E4M3.UNPACK_B R89, R89.H1 ;  /* 0x00000059ff59723e */ /* 0x000fe200030006ff */
[--C-:B------:R-:W-:Y:S02]  /*7c10*/  HADD2.F32 R70, -RZ, R71.reuse.H0_H0 ;  /* 0x20000047ff467230 */ /* 0x100fe40000004100 */
[C---:B-1----:R-:W-:Y:S01]  /*7c20*/  FMUL R4, R47.reuse, R4 ;  /* 0x000000042f047220 */ /* 0x042fe20000400000 */
[C---:B------:R-:W-:Y:S01]  /*7c30*/  FMUL R5, R47.reuse, R5 ;  /* 0x000000052f057220 */ /* 0x040fe20000400000 */
[C---:B------:R-:W-:Y:S01]  /*7c40*/  FMUL R8, R47.reuse, R8 ;  /* 0x000000082f087220 */ /* 0x040fe20000400000 */
[----:B------:R-:W-:Y:S01]  /*7c50*/  FMUL R9, R47, R9 ;  /* 0x000000092f097220 */ /* 0x000fe20000400000 */
[C---:B------:R-:W-:Y:S01]  /*7c60*/  FFMA R4, R49.reuse, R0, R4 ;  /* 0x0000000031047223 */ /* 0x040fe20000000004 */
[----:B------:R-:W-:Y:S01]  /*7c70*/  SYNCS.ARRIVE.TRANS64.RED.A1T0 RZ, [UR5], RZ ;  /* 0x000000ffffff79a7 */ /* 0x000fe20008100405 */
[----:B------:R-:W-:Y:S01]  /*7c80*/  FFMA R5, R49, R2, R5 ;  /* 0x0000000231057223 */ /* 0x000fe20000000005 */
[C---:B------:R-:W-:Y:S01]  /*7c90*/  FMUL R12, R47.reuse, R12 ;  /* 0x0000000c2f0c7220 */ /* 0x040fe20000400000 */
[C---:B------:R-:W-:Y:S01]  /*7ca0*/  FMUL R13, R47.reuse, R13 ;  /* 0x0000000d2f0d7220 */ /* 0x040fe20000400000 */
[C---:B------:R-:W-:Y:S01]  /*7cb0*/  FMUL R16, R47.reuse, R16 ;  /* 0x000000102f107220 */ /* 0x040fe20000400000 */
[C---:B------:R-:W-:Y:S01]  /*7cc0*/  FMUL R17, R47.reuse, R17 ;  /* 0x000000112f117220 */ /* 0x040fe20000400000 */
[C---:B------:R-:W-:Y:S01]  /*7cd0*/  FMUL R0, R47.reuse, R20 ;  /* 0x000000142f007220 */ /* 0x040fe20000400000 */
[C---:B------:R-:W-:Y:S01]  /*7ce0*/  FMUL R2, R47.reuse, R21 ;  /* 0x000000152f027220 */ /* 0x040fe20000400000 */
[C---:B------:R-:W-:Y:S01]  /*7cf0*/  FMUL R20, R47.reuse, R25 ;  /* 0x000000192f147220 */ /* 0x040fe20000400000 */
[----:B------:R-:W-:Y:S02]  /*7d00*/  HADD2.F32 R71, -RZ, R71.H1_H1 ;  /* 0x30000047ff477230 */ /* 0x000fe40000004100 */
[C---:B------:R-:W-:Y:S01]  /*7d10*/  FMUL R25, R47.reuse, R30 ;  /* 0x0000001e2f197220 */ /* 0x040fe20000400000 */
[C---:B------:R-:W-:Y:S01]  /*7d20*/  FMUL R30, R47.reuse, R35 ;  /* 0x000000232f1e7220 */ /* 0x040fe20000400000 */
[----:B------:R-:W-:Y:S02]  /*7d30*/  HADD2.F32 R48, -RZ, R84.H1_H1 ;  /* 0x30000054ff307230 */ /* 0x000fe40000004100 */
[C---:B------:R-:W-:Y:S01]  /*7d40*/  FMUL R6, R47.reuse, R6 ;  /* 0x000000062f067220 */ /* 0x040fe20000400000 */
[C---:B------:R-:W-:Y:S01]  /*7d50*/  FMUL R7, R47.reuse, R7 ;  /* 0x000000072f077220 */ /* 0x040fe20000400000 */
[--C-:B------:R-:W-:Y:S02]  /*7d60*/  HADD2.F32 R52, -RZ, R85.reuse.H0_H0 ;  /* 0x20000055ff347230 */ /* 0x100fe40000004100 */
[----:B------:R-:W-:Y:S01]  /*7d70*/  FMUL R10, R47, R10 ;  /* 0x0000000a2f0a7220 */ /* 0x000fe20000400000 */
[C---:B------:R-:W-:Y:S01]  /*7d80*/  FFMA R6, R49.reuse, R3, R6 ;  /* 0x0000000331067223 */ /* 0x040fe20000000006 */
[----:B------:R-:W-:Y:S02]  /*7d90*/  HADD2.F32 R53, -RZ, R85.H1_H1 ;  /* 0x30000055ff357230 */ /* 0x000fe40000004100 */
[C---:B------:R-:W-:Y:S01]  /*7da0*/  FFMA R7, R49.reuse, R48, R7 ;  /* 0x0000003031077223 */ /* 0x040fe20000000007 */
[C---:B------:R-:W-:Y:S01]  /*7db0*/  FFMA R8, R49.reuse, R50, R8 ;  /* 0x0000003231087223 */ /* 0x040fe20000000008 */
[C---:B------:R-:W-:Y:S01]  /*7dc0*/  FFMA R9, R49.reuse, R51, R9 ;  /* 0x0000003331097223 */ /* 0x040fe20000000009 */
[----:B------:R-:W-:Y:S01]  /*7dd0*/  FFMA R10, R49, R52, R10 ;  /* 0x00000034310a7223 */ /* 0x000fe2000000000a */
[--C-:B------:R-:W-:Y:S01]  /*7de0*/  HADD2.F32 R48, -RZ, R74.reuse.H0_H0 ;  /* 0x2000004aff307230 */ /* 0x100fe20000004100 */
[----:B------:R-:W-:Y:S01]  /*7df0*/  F2FP.SATFINITE.E4M3.F32.PACK_AB_MERGE_C R78, R7, R6, RZ ;  /* 0x00000006074e723e */ /* 0x000fe200048070ff */
[C---:B------:R-:W-:Y:S01]  /*7e00*/  FMUL R7, R47.reuse, R24 ;  /* 0x000000182f077220 */ /* 0x040fe20000400000 */
[C---:B------:R-:W-:Y:S01]  /*7e10*/  FMUL R24, R47.reuse, R29 ;  /* 0x0000001d2f187220 */ /* 0x040fe20000400000 */
[C---:B------:R-:W-:Y:S01]  /*7e20*/  FMUL R29, R47.reuse, R34 ;  /* 0x000000222f1d7220 */ /* 0x040fe20000400000 */
[----:B------:R-:W-:Y:S02]  /*7e30*/  HADD2.F32 R74, -RZ, R74.H1_H1 ;  /* 0x3000004aff4a7230 */ /* 0x000fe40000004100 */
[C---:B------:R-:W-:Y:S01]  /*7e40*/  FMUL R11, R47.reuse, R11 ;  /* 0x0000000b2f0b7220 */ /* 0x040fe20000400000 */
[--C-:B------:R-:W-:Y:S02]  /*7e50*/  HADD2.F32 R56, -RZ, R86.reuse.H0_H0 ;  /* 0x20000056ff387230 */ /* 0x100fe40000004100 */
[----:B------:R-:W-:Y:S01]  /*7e60*/  FMUL R14, R47, R14 ;  /* 0x0000000e2f0e7220 */ /* 0x000fe20000400000 */
[----:B------:R-:W-:Y:S02]  /*7e70*/  HADD2.F32 R57, -RZ, R86.H1_H1 ;  /* 0x30000056ff397230 */ /* 0x000fe40000004100 */
[C---:B------:R-:W-:Y:S01]  /*7e80*/  FFMA R11, R49.reuse, R53, R11 ;  /* 0x00000035310b7223 */ /* 0x040fe2000000000b */
[----:B------:R-:W-:Y:S01]  /*7e90*/  F2FP.F16.E4M3.UNPACK_B R90, R90.H1 ;  /* 0x0000005aff5a723e */ /* 0x000fe200030006ff */
[C---:B------:R-:W-:Y:S01]  /*7ea0*/  FFMA R12, R49.reuse, R54, R12 ;  /* 0x00000036310c7223 */ /* 0x040fe2000000000c */
[C---:B------:R-:W-:Y:S01]  /*7eb0*/  FFMA R13, R49.reuse, R55, R13 ;  /* 0x00000037310d7223 */ /* 0x040fe2000000000d */
[----:B------:R-:W-:Y:S01]  /*7ec0*/  F2FP.F16.E4M3.UNPACK_B R91, R91.H1 ;  /* 0x0000005bff5b723e */ /* 0x000fe200030006ff */
[----:B------:R-:W-:Y:S01]  /*7ed0*/  FFMA R14, R49, R56, R14 ;  /* 0x00000038310e7223 */ /* 0x000fe2000000000e */
[----:B------:R-:W-:Y:S01]  /*7ee0*/  F2FP.SATFINITE.E4M3.F32.PACK_AB_MERGE_C R10, R11, R10, RZ ;  /* 0x0000000a0b0a723e */ /* 0x000fe200048070ff */
[C---:B------:R-:W-:Y:S01]  /*7ef0*/  FMUL R15, R47.reuse, R15 ;  /* 0x0000000f2f0f7220 */ /* 0x040fe20000400000 */
[--C-:B------:R-:W-:Y:S02]  /*7f00*/  HADD2.F32 R60, -RZ, R87.reuse.H0_H0 ;  /* 0x20000057ff3c7230 */ /* 0x100fe40000004100 */
[----:B------:R-:W-:Y:S01]  /*7f10*/  FMUL R18, R47, R18 ;  /* 0x000000122f127220 */ /* 0x000fe20000400000 */
[----:B------:R-:W-:Y:S02]  /*7f20*/  HADD2.F32 R61, -RZ, R87.H1_H1 ;  /* 0x30000057ff3d7230 */ /* 0x000fe40000004100 */
[----:B------:R-:W-:Y:S01]  /*7f30*/  FFMA R15, R49, R57, R15 ;  /* 0x00000039310f7223 */ /* 0x000fe2000000000f */
[----:B------:R-:W-:Y:S01]  /*7f40*/  IADD3 R45, PT, PT, R45, 0x1, RZ ;  /* 0x000000012d2d7810 */ /* 0x000fe20007ffe0ff */
[C---:B------:R-:W-:Y:S01]  /*7f50*/  FFMA R16, R49.reuse, R58, R16 ;  /* 0x0000003a31107223 */ /* 0x040fe20000000010 */
[----:B------:R-:W-:Y:S01]  /*7f60*/  FFMA R17, R49, R59, R17 ;  /* 0x0000003b31117223 */ /* 0x000fe20000000011 */
[----:B------:R-:W-:Y:S01]  /*7f70*/  FMUL R19, R47, R19 ;  /* 0x000000132f137220 */ /* 0x000fe20000400000 */
[--C-:B------:R-:W-:Y:S02]  /*7f80*/  HADD2.F32 R64, -RZ, R88.reuse.H0_H0 ;  /* 0x20000058ff407230 */ /* 0x100fe40000004100 */
[----:B------:R-:W-:Y:S01]  /*7f90*/  FFMA R18, R49, R60, R18 ;  /* 0x0000003c31127223 */ /* 0x000fe20000000012 */
[----:B------:R-:W-:Y:S02]  /*7fa0*/  HADD2.F32 R65, -RZ, R88.H1_H1 ;  /* 0x30000058ff417230 */ /* 0x000fe40000004100 */
[----:B------:R-:W-:Y:S01]  /*7fb0*/  FMUL R3, R47, R22 ;  /* 0x000000162f037220 */ /* 0x000fe20000400000 */
[----:B------:R-:W-:Y:S01]  /*7fc0*/  FFMA R19, R49, R61, R19 ;  /* 0x0000003d31137223 */ /* 0x000fe20000000013 */
[----:B------:R-:W-:Y:S01]  /*7fd0*/  FMUL R6, R47, R23 ;  /* 0x000000172f067220 */ /* 0x000fe20000400000 */
[C---:B------:R-:W-:Y:S01]  /*7fe0*/  FFMA R0, R49.reuse, R62, R0 ;  /* 0x0000003e31007223 */ /* 0x040fe20000000000 */
[C---:B------:R-:W-:Y:S01]  /*7ff0*/  FFMA R2, R49.reuse, R63, R2 ;  /* 0x0000003f31027223 */ /* 0x040fe20000000002 */
[--C-:B------:R-:W-:Y:S02]  /*8000*/  HADD2.F32 R68, -RZ, R89.reuse.H0_H0 ;  /* 0x20000059ff447230 */ /* 0x100fe40000004100 */
[----:B------:R-:W-:Y:S01]  /*8010*/  FFMA R3, R49, R64, R3 ;  /* 0x0000004031037223 */ /* 0x000fe20000000003 */
[----:B------:R-:W-:Y:S02]  /*8020*/  HADD2.F32 R69, -RZ, R89.H1_H1 ;  /* 0x30000059ff457230 */ /* 0x000fe40000004100 */
[C---:B------:R-:W-:Y:S01]  /*8030*/  FMUL R21, R47.reuse, R26 ;  /* 0x0000001a2f157220 */ /* 0x040fe20000400000 */
[----:B------:R-:W-:Y:S01]  /*8040*/  FMUL R22, R47, R27 ;  /* 0x0000001b2f167220 */ /* 0x000fe20000400000 */
[C---:B------:R-:W-:Y:S01]  /*8050*/  FFMA R6, R49.reuse, R65, R6 ;  /* 0x0000004131067223 */ /* 0x040fe20000000006 */
[----:B------:R-:W-:Y:S01]  /*8060*/  FFMA R7, R49, R66, R7 ;  /* 0x0000004231077223 */ /* 0x000fe20000000007 */
[----:B------:R-:W-:Y:S01]  /*8070*/  FMUL R23, R47, R28 ;  /* 0x0000001c2f177220 */ /* 0x000fe20000400000 */
[C---:B------:R-:W-:Y:S01]  /*8080*/  FFMA R20, R49.reuse, R67, R20 ;  /* 0x0000004331147223 */ /* 0x040fe20000000014 */
[--C-:B------:R-:W-:Y:S02]  /*8090*/  HADD2.F32 R72, -RZ, R90.reuse.H0_H0 ;  /* 0x2000005aff487230 */ /* 0x100fe40000004100 */
[C---:B------:R-:W-:Y:S01]  /*80a0*/  FFMA R21, R49.reuse, R68, R21 ;  /* 0x0000004431157223 */ /* 0x040fe20000000015 */
[----:B------:R-:W-:Y:S02]  /*80b0*/  HADD2.F32 R73, -RZ, R90.H1_H1 ;  /* 0x3000005aff497230 */ /* 0x000fe40000004100 */
[----:B------:R-:W-:Y:S01]  /*80c0*/  FFMA R22, R49, R69, R22 ;  /* 0x0000004531167223 */ /* 0x000fe20000000016 */
[C---:B------:R-:W-:Y:S01]  /*80d0*/  FMUL R26, R47.reuse, R31 ;  /* 0x0000001f2f1a7220 */ /* 0x040fe20000400000 */
[----:B------:R-:W-:Y:S01]  /*80e0*/  FMUL R27, R47, R32 ;  /* 0x000000202f1b7220 */ /* 0x000fe20000400000 */
[----:B------:R-:W-:Y:S01]  /*80f0*/  FFMA R23, R49, R70, R23 ;  /* 0x0000004631177223 */ /* 0x000fe20000000017 */
[----:B------:R-:W-:Y:S01]  /*8100*/  FMUL R28, R47, R33 ;  /* 0x000000212f1c7220 */ /* 0x000fe20000400000 */
[C---:B------:R-:W-:Y:S01]  /*8110*/  FFMA R24, R49.reuse, R71, R24 ;  /* 0x0000004731187223 */ /* 0x040fe20000000018 */
[--C-:B------:R-:W-:Y:S02]  /*8120*/  HADD2.F32 R75, -RZ, R91.reuse.H0_H0 ;  /* 0x2000005bff4b7230 */ /* 0x100fe40000004100 */
[C---:B------:R-:W-:Y:S01]  /*8130*/  FFMA R25, R49.reuse, R72, R25 ;  /* 0x0000004831197223 */ /* 0x040fe20000000019 */
[----:B------:R-:W-:Y:S02]  /*8140*/  HADD2.F32 R76, -RZ, R91.H1_H1 ;  /* 0x3000005bff4c7230 */ /* 0x000fe40000004100 */
[----:B------:R-:W-:Y:S01]  /*8150*/  FFMA R26, R49, R73, R26 ;  /* 0x00000049311a7223 */ /* 0x000fe2000000001a */
[----:B------:R-:W-:Y:S01]  /*8160*/  F2FP.SATFINITE.E4M3.F32.PACK_AB_MERGE_C R14, R15, R14, RZ ;  /* 0x0000000e0f0e723e */ /* 0x000fe200048070ff */
[----:B------:R-:W-:Y:S01]  /*8170*/  FFMA R27, R49, R48, R27 ;  /* 0x00000030311b7223 */ /* 0x000fe2000000001b */
[----:B------:R-:W-:Y:S01]  /*8180*/  F2FP.SATFINITE.E4M3.F32.PACK_AB_MERGE_C R18, R19, R18, RZ ;  /* 0x000000121312723e */ /* 0x000fe200048070ff */
[C---:B------:R-:W-:Y:S01]  /*8190*/  FFMA R28, R49.reuse, R74, R28 ;  /* 0x0000004a311c7223 */ /* 0x040fe2000000001c */
[C---:B------:R-:W-:Y:S01]  /*81a0*/  FFMA R29, R49.reuse, R75, R29 ;  /* 0x0000004b311d7223 */ /* 0x040fe2000000001d */
[----:B------:R-:W-:Y:S01]  /*81b0*/  FFMA R30, R49, R76, R30 ;  /* 0x0000004c311e7223 */ /* 0x000fe2000000001e */
[----:B------:R-:W-:Y:S02]  /*81c0*/  F2FP.SATFINITE.E4M3.F32.PACK_AB_MERGE_C R32, R5, R4, R78 ;  /* 0x000000040520723e */ /* 0x000fe4000480704e */
[----:B------:R-:W-:Y:S02]  /*81d0*/  F2FP.SATFINITE.E4M3.F32.PACK_AB_MERGE_C R33, R9, R8, R10 ;  /* 0x000000080921723e */ /* 0x000fe4000480700a */
[----:B------:R-:W-:Y:S02]  /*81e0*/  F2FP.SATFINITE.E4M3.F32.PACK_AB_MERGE_C R34, R13, R12, R14 ;  /* 0x0000000c0d22723e */ /* 0x000fe4000480700e */
[----:B------:R-:W-:Y:S02]  /*81f0*/  F2FP.SATFINITE.E4M3.F32.PACK_AB_MERGE_C R35, R17, R16, R18 ;  /* 0x000000101123723e */ /* 0x000fe40004807012 */
[----:B------:R-:W-:Y:S02]  /*8200*/  F2FP.SATFINITE.E4M3.F32.PACK_AB_MERGE_C R3, R6, R3, RZ ;  /* 0x000000030603723e */ /* 0x000fe400048070ff */
[----:B------:R-:W-:Y:S01]  /*8210*/  F2FP.SATFINITE.E4M3.F32.PACK_AB_MERGE_C R5, R22, R21, RZ ;  /* 0x000000151605723e */ /* 0x000fe200048070ff */
[----:B------:R1:W-:Y:S01]  /*8220*/  STS.128 [R107+UR51+0x3200], R32 ;  /* 0x003200206b007988 */ /* 0x0003e20008000c33 */
[----:B------:R-:W-:Y:S02]  /*8230*/  F2FP.SATFINITE.E4M3.F32.PACK_AB_MERGE_C R6, R26, R25, RZ ;  /* 0x000000191a06723e */ /* 0x000fe400048070ff */
[----:B------:R-:W-:Y:S02]  /*8240*/  F2FP.SATFINITE.E4M3.F32.PACK_AB_MERGE_C R29, R30, R29, RZ ;  /* 0x0000001d1e1d723e */ /* 0x000fe400048070ff */
[----:B------:R-:W-:Y:S02]  /*8250*/  F2FP.SATFINITE.E4M3.F32.PACK_AB_MERGE_C R5, R20, R7, R5 ;  /* 0x000000071405723e */ /* 0x000fe40004807005 */
[----:B------:R-:W-:Y:S02]  /*8260*/  F2FP.SATFINITE.E4M3.F32.PACK_AB_MERGE_C R4, R2, R0, R3 ;  /* 0x000000000204723e */ /* 0x000fe40004807003 */
[----:B------:R-:W-:Y:S02]  /*8270*/  F2FP.SATFINITE.E4M3.F32.PACK_AB_MERGE_C R6, R24, R23, R6 ;  /* 0x000000171806723e */ /* 0x000fe40004807006 */
[----:B------:R-:W-:Y:S05]  /*8280*/  F2FP.SATFINITE.E4M3.F32.PACK_AB_MERGE_C R7, R28, R27, R29 ;  /* 0x0000001b1c07723e */ /* 0x000fea000480701d */
        /* <DEDUP_REMOVED lines=9> */
[----:B------:R-:W-:Y:S02]  /*8320*/  UIADD3 UR4, UP0, UPT, UR54, 0x680, URZ ;  /* 0x0000068036047890 */ /* 0x000fe4000ff1e0ff */
[----:B------:R-:W-:Y:S02]  /*8330*/  UIADD3 UR40, UPT, UPT, UR51, 0x3200, URZ ;  /* 0x0000320033287890 */ /* 0x000fe4000fffe0ff */
[----:B------:R-:W-:Y:S02]  /*8340*/  UIADD3 UR41, UPT, UPT, UR52, 0x40, URZ ;  /* 0x0000004034297890 */ /* 0x000fe4000fffe0ff */
[----:B------:R-:W-:Y:S09]  /*8350*/  UIADD3.X UR5, UPT, UPT, URZ, UR55, URZ, UP0, !UPT ;  /* 0x00000037ff057290 */ /* 0x000ff200087fe4ff */
[----:B------:R2:W-:Y:S01]  /*8360*/  UTMASTG.4D [UR40], [UR4] ;  /* 0x00000028040073b5 */ /* 0x0005e20008018000 */
[----:B------:R0:W-:Y:S01]  /*8370*/  UTMACMDFLUSH ;  /* 0x00000000000079b7 */ /* 0x0001e20000000000 */
[----:B--2---:R-:W-:Y:S04]  /*8380*/  DEPBAR.LE SB0, 0x1 ;  /* 0x000080400000791a */ /* 0x004fe80000000000 */
.L_x_117:
[----:B------:R-:W-:Y:S05]  /*8390*/  BSYNC.RECONVERGENT B0 ;  /* 0x0000000000007941 */ /* 0x000fea0003800200 */
.L_x_116:
[----:B------:R-:W-:Y:S01]  /*83a0*/  BAR.SYNC.DEFER_BLOCKING 0x1, 0x80 ;  /* 0x0042000000007b1d */ /* 0x000fe20000010000 */
[----:B------:R-:W-:Y:S01]  /*83b0*/  ISETP.NE.AND P1, PT, R114, RZ, PT ;  /* 0x000000ff7200720c */ /* 0x000fe20003f25270 */
[----:B------:R-:W-:Y:S01]  /*83c0*/  IMAD.IADD R14, R43, 0x1, R96 ;  /* 0x000000012b0e7824 */ /* 0x000fe200078e0260 */
[----:B------:R-:W-:Y:S01]  /*83d0*/  ISETP.NE.AND P0, PT, R45, 0x2, PT ;  /* 0x000000022d00780c */ /* 0x000fe20003f05270 */
[----:B------:R-:W-:Y:S01]  /*83e0*/  IMAD.IADD R15, R44, 0x1, R97 ;  /* 0x000000012c0f7824 */ /* 0x000fe200078e0261 */
[----:B------:R-:W-:Y:S02]  /*83f0*/  LOP3.LUT R105, R105, 0x1, RZ, 0x3c, !PT ;  /* 0x0000000169697812 */ /* 0x000fe400078e3cff */
[----:B------:R-:W-:Y:S02]  /*8400*/  SEL R0, RZ, 0x1, P0 ;  /* 0x00000001ff007807 */ /* 0x000fe40000000000 */
[----:B------:R-:W-:Y:S02]  /*8410*/  SEL R45, R45, RZ, P0 ;  /* 0x000000ff2d2d7207 */ /* 0x000fe40000000000 */
[----:B------:R-:W-:Y:S01]  /*8420*/  LOP3.LUT R106, R106, R0, RZ, 0x3c, !PT ;  /* 0x000000006a6a7212 */ /* 0x000fe200078e3cff */
[----:B------:R-:W-:Y:S02]  /*8430*/  UMOV UR45, UR53 ;  /* 0x00000035002d7c82 */ /* 0x000fe40008000000 */
[----:B------:R-:W-:Y:S05]  /*8440*/  @P1 BRA `(.L_x_118) ;  /* 0xffffffd400281947 */ /* 0x000fea000383ffff */
[----:B------:R-:W-:Y:S05]  /*8450*/  EXIT ;  /* 0x000000000000794d */ /* 0x000fea0003800000 */
.L_x_25:
[----:B------:R-:W-:Y:S07]  /*8460*/  MOV R3, UR29 ;  /* 0x0000001d00037c02 */ /* 0x000fee0008000f00 */
.L_x_119:
[----:B--2---:R2:W3:Y:S02]  /*8470*/  SYNCS.PHASECHK.TRANS64.TRYWAIT P0, [R3+URZ+0x88], R14 ;  /* 0x0000880e030075a7 */ /* 0x0044e400080011ff */
[----:B---3--:R-:W-:Y:S05]  /*8480*/  @!P0 NANOSLEEP.SYNCS 0x989680 ;  /* 0x009896800000895d */ /* 0x008fea0003900000 */
[----:B------:R-:W3:Y:S02]  /*8490*/  @!P0 SYNCS.PHASECHK.TRANS64 P0, [R3+URZ+0x88], R14 ;  /* 0x0000880e030085a7 */ /* 0x000ee400080010ff */
[----:B---3--:R-:W-:Y:S05]  /*84a0*/  @!P0 BRA `(.L_x_119) ;  /* 0xfffffffc00f08947 */ /* 0x008fea000383ffff */
[----:B------:R-:W-:Y:S05]  /*84b0*/  BRA `(.L_x_24) ;  /* 0xffffff9400f87947 */ /* 0x000fea000383ffff */
.L_x_32:
[----:B------:R-:W-:Y:S07]  /*84c0*/  MOV R3, UR33 ;  /* 0x0000002100037c02 */ /* 0x000fee0008000f00 */
.L_x_120:
[----:B---3--:R3:W4:Y:S02]  /*84d0*/  SYNCS.PHASECHK.TRANS64.TRYWAIT P0, [R3+URZ+0x88], R5 ;  /* 0x00008805030075a7 */ /* 0x00872400080011ff */
[----:B----4-:R-:W-:Y:S05]  /*84e0*/  @!P0 NANOSLEEP.SYNCS 0x989680 ;  /* 0x009896800000895d */ /* 0x010fea0003900000 */
[----:B------:R-:W4:Y:S02]  /*84f0*/  @!P0 SYNCS.PHASECHK.TRANS64 P0, [R3+URZ+0x88], R5 ;  /* 0x00008805030085a7 */ /* 0x000f2400080010ff */
[----:B----4-:R-:W-:Y:S05]  /*8500*/  @!P0 BRA `(.L_x_120) ;  /* 0xfffffffc00f08947 */ /* 0x010fea000383ffff */
[----:B------:R-:W-:Y:S05]  /*8510*/  BRA `(.L_x_31) ;  /* 0xffffff9c00387947 */ /* 0x000fea000383ffff */
.L_x_37:
[----:B-1----:R-:W-:-:S07]  /*8520*/  MOV R2, UR37 ;  /* 0x0000002500027c02 */ /* 0x002fce0008000f00 */
.L_x_121:
[----:B-1----:R1:W2:Y:S02]  /*8530*/  SYNCS.PHASECHK.TRANS64.TRYWAIT P0, [R2+URZ+0x140], R3 ;  /* 0x00014003020075a7 */ /* 0x0022a400080011ff */
[----:B--2---:R-:W-:Y:S05]  /*8540*/  @!P0 NANOSLEEP.SYNCS 0x989680 ;  /* 0x009896800000895d */ /* 0x004fea0003900000 */
[----:B------:R-:W2:Y:S02]  /*8550*/  @!P0 SYNCS.PHASECHK.TRANS64 P0, [R2+URZ+0x140], R3 ;  /* 0x00014003020085a7 */ /* 0x000ea400080010ff */
[----:B--2---:R-:W-:Y:S05]  /*8560*/  @!P0 BRA `(.L_x_121) ;  /* 0xfffffffc00f08947 */ /* 0x004fea000383ffff */
[----:B------:R-:W-:Y:S05]  /*8570*/  BRA `(.L_x_122) ;  /* 0xffffffa000247947 */ /* 0x000fea000383ffff */
.L_x_41:
[----:B------:R-:W-:-:S07]  /*8580*/  MOV R0, UR4 ;  /* 0x0000000400007c02 */ /* 0x000fce0008000f00 */
.L_x_123:
[----:B-1----:R1:W2:Y:S02]  /*8590*/  SYNCS.PHASECHK.TRANS64.TRYWAIT P0, [R0+URZ], R2 ;  /* 0x00000002000075a7 */ /* 0x0022a400080011ff */
[----:B--2---:R-:W-:Y:S05]  /*85a0*/  @!P0 NANOSLEEP.SYNCS 0x989680 ;  /* 0x009896800000895d */ /* 0x004fea0003900000 */
[----:B------:R-:W2:Y:S02]  /*85b0*/  @!P0 SYNCS.PHASECHK.TRANS64 P0, [R0+URZ], R2 ;  /* 0x00000002000085a7 */ /* 0x000ea400080010ff */
[----:B--2---:R-:W-:Y:S05]  /*85c0*/  @!P0 BRA `(.L_x_123) ;  /* 0xfffffffc00f08947 */ /* 0x004fea000383ffff */
[----:B------:R-:W-:Y:S05]  /*85d0*/  BRA `(.L_x_124) ;  /* 0xffffffa400747947 */ /* 0x000fea000383ffff */
.L_x_42:
[----:B------:R-:W-:-:S07]  /*85e0*/  MOV R0, UR4 ;  /* 0x0000000400007c02 */ /* 0x000fce0008000f00 */
.L_x_125:
[----:B-1----:R1:W2:Y:S02]  /*85f0*/  SYNCS.PHASECHK.TRANS64.TRYWAIT P0, [R0+URZ], R3 ;  /* 0x00000003000075a7 */ /* 0x0022a400080011ff */
[----:B--2---:R-:W-:Y:S05]  /*8600*/  @!P0 NANOSLEEP.SYNCS 0x989680 ;  /* 0x009896800000895d */ /* 0x004fea0003900000 */
[----:B------:R-:W2:Y:S02]  /*8610*/  @!P0 SYNCS.PHASECHK.TRANS64 P0, [R0+URZ], R3 ;  /* 0x00000003000085a7 */ /* 0x000ea400080010ff */
[----:B--2---:R-:W-:Y:S05]  /*8620*/  @!P0 BRA `(.L_x_125) ;  /* 0xfffffffc00f08947 */ /* 0x004fea000383ffff */
[----:B------:R-:W-:Y:S05]  /*8630*/  BRA `(.L_x_126) ;  /* 0xffffffa400807947 */ /* 0x000fea000383ffff */
.L_x_43:
[----:B------:R-:W-:-:S07]  /*8640*/  MOV R0, UR4 ;  /* 0x0000000400007c02 */ /* 0x000fce0008000f00 */
.L_x_127:
[----:B-1----:R1:W2:Y:S02]  /*8650*/  SYNCS.PHASECHK.TRANS64.TRYWAIT P0, [R0+URZ], R3 ;  /* 0x00000003000075a7 */ /* 0x0022a400080011ff */
[----:B--2---:R-:W-:Y:S05]  /*8660*/  @!P0 NANOSLEEP.SYNCS 0x989680 ;  /* 0x009896800000895d */ /* 0x004fea0003900000 */
[----:B------:R-:W2:Y:S02]  /*8670*/  @!P0 SYNCS.PHASECHK.TRANS64 P0, [R0+URZ], R3 ;  /* 0x00000003000085a7 */ /* 0x000ea400080010ff */
[----:B--2---:R-:W-:Y:S05]  /*8680*/  @!P0 BRA `(.L_x_127) ;  /* 0xfffffffc00f08947 */ /* 0x004fea000383ffff */
[----:B------:R-:W-:Y:S05]  /*8690*/  BRA `(.L_x_128) ;  /* 0xffffffa4008c7947 */ /* 0x000fea000383ffff */
.L_x_44:
[----:B------:R-:W-:-:S07]  /*86a0*/  MOV R0, UR4 ;  /* 0x0000000400007c02 */ /* 0x000fce0008000f00 */
.L_x_129:
[----:B-1----:R1:W2:Y:S02]  /*86b0*/  SYNCS.PHASECHK.TRANS64.TRYWAIT P0, [R0+URZ], R3 ;  /* 0x00000003000075a7 */ /* 0x0022a400080011ff */
[----:B--2---:R-:W-:Y:S05]  /*86c0*/  @!P0 NANOSLEEP.SYNCS 0x989680 ;  /* 0x009896800000895d */ /* 0x004fea0003900000 */
[----:B------:R-:W2:Y:S02]  /*86d0*/  @!P0 SYNCS.PHASECHK.TRANS64 P0, [R0+URZ], R3 ;  /* 0x00000003000085a7 */ /* 0x000ea400080010ff */
[----:B--2---:R-:W-:Y:S05]  /*86e0*/  @!P0 BRA `(.L_x_129) ;  /* 0xfffffffc00f08947 */ /* 0x004fea000383ffff */
[----:B------:R-:W-:Y:S05]  /*86f0*/  BRA `(.L_x_130) ;  /* 0xffffffa400987947 */ /* 0x000fea000383ffff */
.L_x_45:
[----:B------:R-:W-:-:S07]  /*8700*/  MOV R0, UR4 ;  /* 0x0000000400007c02 */ /* 0x000fce0008000f00 */
.L_x_131:
[----:B-1----:R1:W2:Y:S02]  /*8710*/  SYNCS.PHASECHK.TRANS64.TRYWAIT P0, [R0+URZ], R3 ;  /* 0x00000003000075a7 */ /* 0x0022a400080011ff */
[----:B--2---:R-:W-:Y:S05]  /*8720*/  @!P0 NANOSLEEP.SYNCS 0x989680 ;  /* 0x009896800000895d */ /* 0x004fea0003900000 */
[----:B------:R-:W2:Y:S02]  /*8730*/  @!P0 SYNCS.PHASECHK.TRANS64 P0, [R0+URZ], R3 ;  /* 0x00000003000085a7 */ /* 0x000ea400080010ff */
[----:B--2---:R-:W-:Y:S05]  /*8740*/  @!P0 BRA `(.L_x_131) ;  /* 0xfffffffc00f08947 */ /* 0x004fea000383ffff */
[----:B------:R-:W-:Y:S05]  /*8750*/  BRA `(.L_x_132) ;  /* 0xffffffa400a47947 */ /* 0x000fea000383ffff */
.L_x_46:
[----:B------:R-:W-:-:S07]  /*8760*/  MOV R0, UR4 ;  /* 0x0000000400007c02 */ /* 0x000fce0008000f00 */
.L_x_133:
[----:B-1----:R1:W2:Y:S02]  /*8770*/  SYNCS.PHASECHK.TRANS64.TRYWAIT P0, [R0+URZ], R3 ;  /* 0x00000003000075a7 */ /* 0x0022a400080011ff */
[----:B--2---:R-:W-:Y:S05]  /*8780*/  @!P0 NANOSLEEP.SYNCS 0x989680 ;  /* 0x009896800000895d */ /* 0x004fea0003900000 */
[----:B------:R-:W2:Y:S02]  /*8790*/  @!P0 SYNCS.PHASECHK.TRANS64 P0, [R0+URZ], R3 ;  /* 0x00000003000085a7 */ /* 0x000ea400080010ff */
[----:B--2---:R-:W-:Y:S05]  /*87a0*/  @!P0 BRA `(.L_x_133) ;  /* 0xfffffffc00f08947 */ /* 0x004fea000383ffff */
[----:B------:R-:W-:Y:S05]  /*87b0*/  BRA `(.L_x_134) ;  /* 0xffffffa400b07947 */ /* 0x000fea000383ffff */
.L_x_47:
[----:B------:R-:W-:-:S07]  /*87c0*/  MOV R0, UR4 ;  /* 0x0000000400007c02 */ /* 0x000fce0008000f00 */
.L_x_135:
[----:B-1----:R1:W2:Y:S02]  /*87d0*/  SYNCS.PHASECHK.TRANS64.TRYWAIT P0, [R0+URZ], R3 ;  /* 0x00000003000075a7 */ /* 0x0022a400080011ff */
[----:B--2---:R-:W-:Y:S05]  /*87e0*/  @!P0 NANOSLEEP.SYNCS 0x989680 ;  /* 0x009896800000895d */ /* 0x004fea0003900000 */
[----:B------:R-:W2:Y:S02]  /*87f0*/  @!P0 SYNCS.PHASECHK.TRANS64 P0, [R0+URZ], R3 ;  /* 0x00000003000085a7 */ /* 0x000ea400080010ff */
[----:B--2---:R-:W-:Y:S05]  /*8800*/  @!P0 BRA `(.L_x_135) ;  /* 0xfffffffc00f08947 */ /* 0x004fea000383ffff */
[----:B------:R-:W-:Y:S05]  /*8810*/  BRA `(.L_x_136) ;  /* 0xffffffa400bc7947 */ /* 0x000fea000383ffff */
.L_x_48:
[----:B------:R-:W-:-:S07]  /*8820*/  MOV R0, UR4 ;  /* 0x0000000400007c02 */ /* 0x000fce0008000f00 */
.L_x_137:
[----:B-1----:R1:W2:Y:S02]  /*8830*/  SYNCS.PHASECHK.TRANS64.TRYWAIT P0, [R0+URZ], R3 ;  /* 0x00000003000075a7 */ /* 0x0022a400080011ff */
[----:B--2---:R-:W-:Y:S05]  /*8840*/  @!P0 NANOSLEEP.SYNCS 0x989680 ;  /* 0x009896800000895d */ /* 0x004fea0003900000 */
[----:B------:R-:W2:Y:S02]  /*8850*/  @!P0 SYNCS.PHASECHK.TRANS64 P0, [R0+URZ], R3 ;  /* 0x00000003000085a7 */ /* 0x000ea400080010ff */
[----:B--2---:R-:W-:Y:S05]  /*8860*/  @!P0 BRA `(.L_x_137) ;  /* 0xfffffffc00f08947 */ /* 0x004fea000383ffff */
[----:B------:R-:W-:Y:S05]  /*8870*/  BRA `(.L_x_138) ;  /* 0xffffffa400c87947 */ /* 0x000fea000383ffff */
.L_x_49:
[----:B------:R-:W-:-:S07]  /*8880*/  MOV R0, UR4 ;  /* 0x0000000400007c02 */ /* 0x000fce0008000f00 */
.L_x_139:
[----:B-1----:R1:W2:Y:S02]  /*8890*/  SYNCS.PHASECHK.TRANS64.TRYWAIT P0, [R0+URZ], R3 ;  /* 0x00000003000075a7 */ /* 0x0022a400080011ff */
[----:B--2---:R-:W-:Y:S05]  /*88a0*/  @!P0 NANOSLEEP.SYNCS 0x989680 ;  /* 0x009896800000895d */ /* 0x004fea0003900000 */
[----:B------:R-:W2:Y:S02]  /*88b0*/  @!P0 SYNCS.PHASECHK.TRANS64 P0, [R0+URZ], R3 ;  /* 0x00000003000085a7 */ /* 0x000ea400080010ff */
[----:B--2---:R-:W-:Y:S05]  /*88c0*/  @!P0 BRA `(.L_x_139) ;  /* 0xfffffffc00f08947 */ /* 0x004fea000383ffff */
[----:B------:R-:W-:Y:S05]  /*88d0*/  BRA `(.L_x_140) ;  /* 0xffffffa400d47947 */ /* 0x000fea000383ffff */
.L_x_50:
[----:B------:R-:W-:-:S07]  /*88e0*/  MOV R0, UR4 ;  /* 0x0000000400007c02 */ /* 0x000fce0008000f00 */
.L_x_141:
[----:B-1----:R1:W2:Y:S02]  /*88f0*/  SYNCS.PHASECHK.TRANS64.TRYWAIT P0, [R0+URZ], R3 ;  /* 0x00000003000075a7 */ /* 0x0022a400080011ff */
[----:B--2---:R-:W-:Y:S05]  /*8900*/  @!P0 NANOSLEEP.SYNCS 0x989680 ;  /* 0x009896800000895d */ /* 0x004fea0003900000 */
[----:B------:R-:W2:Y:S02]  /*8910*/  @!P0 SYNCS.PHASECHK.TRANS64 P0, [R0+URZ], R3 ;  /* 0x00000003000085a7 */ /* 0x000ea400080010ff */
[----:B--2---:R-:W-:Y:S05]  /*8920*/  @!P0 BRA `(.L_x_141) ;  /* 0xfffffffc00f08947 */ /* 0x004fea000383ffff */
[----:B------:R-:W-:Y:S05]  /*8930*/  BRA `(.L_x_142) ;  /* 0xffffffa400e07947 */ /* 0x000fea000383ffff */
.L_x_51:
[----:B------:R-:W-:-:S07]  /*8940*/  MOV R0, UR4 ;  /* 0x0000000400007c02 */ /* 0x000fce0008000f00 */
.L_x_143:
[----:B-1----:R1:W2:Y:S02]  /*8950*/  SYNCS.PHASECHK.TRANS64.TRYWAIT P0, [R0+URZ], R3 ;  /* 0x00000003000075a7 */ /* 0x0022a400080011ff */
[----:B--2---:R-:W-:Y:S05]  /*8960*/  @!P0 NANOSLEEP.SYNCS 0x989680 ;  /* 0x009896800000895d */ /* 0x004fea0003900000 */
[----:B------:R-:W2:Y:S02]  /*8970*/  @!P0 SYNCS.PHASECHK.TRANS64 P0, [R0+URZ], R3 ;  /* 0x00000003000085a7 */ /* 0x000ea400080010ff */
[----:B--2---:R-:W-:Y:S05]  /*8980*/  @!P0 BRA `(.L_x_143) ;  /* 0xfffffffc00f08947 */ /* 0x004fea000383ffff */
[----:B------:R-:W-:Y:S05]  /*8990*/  BRA `(.L_x_144) ;  /* 0xffffffa400ec7947 */ /* 0x000fea000383ffff */
.L_x_52:
[----:B------:R-:W-:-:S07]  /*89a0*/  MOV R0, UR4 ;  /* 0x0000000400007c02 */ /* 0x000fce0008000f00 */
.L_x_145:
[----:B-1----:R1:W2:Y:S02]  /*89b0*/  SYNCS.PHASECHK.TRANS64.TRYWAIT P0, [R0+URZ], R3 ;  /* 0x00000003000075a7 */ /* 0x0022a400080011ff */
[----:B--2---:R-:W-:Y:S05]  /*89c0*/  @!P0 NANOSLEEP.SYNCS 0x989680 ;  /* 0x009896800000895d */ /* 0x004fea0003900000 */
[----:B------:R-:W2:Y:S02]  /*89d0*/  @!P0 SYNCS.PHASECHK.TRANS64 P0, [R0+URZ], R3 ;  /* 0x00000003000085a7 */ /* 0x000ea400080010ff */
[----:B--2---:R-:W-:Y:S05]  /*89e0*/  @!P0 BRA `(.L_x_145) ;  /* 0xfffffffc00f08947 */ /* 0x004fea000383ffff */
[----:B------:R-:W-:Y:S05]  /*89f0*/  BRA `(.L_x_146) ;  /* 0xffffffa400f87947 */ /* 0x000fea000383ffff */
.L_x_53:
[----:B------:R-:W-:-:S07]  /*8a00*/  MOV R0, UR4 ;  /* 0x0000000400007c02 */ /* 0x000fce0008000f00 */
.L_x_147:
[----:B-1----:R1:W2:Y:S02]  /*8a10*/  SYNCS.PHASECHK.TRANS64.TRYWAIT P0, [R0+URZ], R3 ;  /* 0x00000003000075a7 */ /* 0x0022a400080011ff */
[----:B--2---:R-:W-:Y:S05]  /*8a20*/  @!P0 NANOSLEEP.SYNCS 0x989680 ;  /* 0x009896800000895d */ /* 0x004fea0003900000 */
[----:B------:R-:W2:Y:S02]  /*8a30*/  @!P0 SYNCS.PHASECHK.TRANS64 P0, [R0+URZ], R3 ;  /* 0x00000003000085a7 */ /* 0x000ea400080010ff */
[----:B--2---:R-:W-:Y:S05]  /*8a40*/  @!P0 BRA `(.L_x_147) ;  /* 0xfffffffc00f08947 */ /* 0x004fea000383ffff */
[----:B------:R-:W-:Y:S05]  /*8a50*/  BRA `(.L_x_148) ;  /* 0xffffffa800047947 */ /* 0x000fea000383ffff */
.L_x_54:
[----:B------:R-:W-:-:S07]  /*8a60*/  MOV R0, UR4 ;  /* 0x0000000400007c02 */ /* 0x000fce0008000f00 */
.L_x_149:
[----:B-1----:R1:W2:Y:S02]  /*8a70*/  SYNCS.PHASECHK.TRANS64.TRYWAIT P0, [R0+URZ], R3 ;  /* 0x00000003000075a7 */ /* 0x0022a400080011ff */
[----:B--2---:R-:W-:Y:S05]  /*8a80*/  @!P0 NANOSLEEP.SYNCS 0x989680 ;  /* 0x009896800000895d */ /* 0x004fea0003900000 */
[----:B------:R-:W2:Y:S02]  /*8a90*/  @!P0 SYNCS.PHASECHK.TRANS64 P0, [R0+URZ], R3 ;  /* 0x00000003000085a7 */ /* 0x000ea400080010ff */
[----:B--2---:R-:W-:Y:S05]  /*8aa0*/  @!P0 BRA `(.L_x_149) ;  /* 0xfffffffc00f08947 */ /* 0x004fea000383ffff */
[----:B------:R-:W-:Y:S05]  /*8ab0*/  BRA `(.L_x_150) ;  /* 0xffffffa800107947 */ /* 0x000fea000383ffff */
.L_x_55:
[----:B------:R-:W-:-:S07]  /*8ac0*/  MOV R0, UR4 ;  /* 0x0000000400007c02 */ /* 0x000fce0008000f00 */
.L_x_151:
[----:B-1----:R1:W2:Y:S02]  /*8ad0*/  SYNCS.PHASECHK.TRANS64.TRYWAIT P0, [R0+URZ], R3 ;  /* 0x00000003000075a7 */ /* 0x0022a400080011ff */
[----:B--2---:R-:W-:Y:S05]  /*8ae0*/  @!P0 NANOSLEEP.SYNCS 0x989680 ;  /* 0x009896800000895d */ /* 0x004fea0003900000 */
[----:B------:R-:W2:Y:S02]  /*8af0*/  @!P0 SYNCS.PHASECHK.TRANS64 P0, [R0+URZ], R3 ;  /* 0x00000003000085a7 */ /* 0x000ea400080010ff */
[----:B--2---:R-:W-:Y:S05]  /*8b00*/  @!P0 BRA `(.L_x_151) ;  /* 0xfffffffc00f08947 */ /* 0x004fea000383ffff */
[----:B------:R-:W-:Y:S05]  /*8b10*/  BRA `(.L_x_152) ;  /* 0xffffffa8001c7947 */ /* 0x000fea000383ffff */
.L_x_56:
[----:B------:R-:W-:-:S07]  /*8b20*/  MOV R0, UR4 ;  /* 0x0000000400007c02 */ /* 0x000fce0008000f00 */
.L_x_153:
[----:B-1----:R1:W2:Y:S02]  /*8b30*/  SYNCS.PHASECHK.TRANS64.TRYWAIT P0, [R0+URZ], R3 ;  /* 0x00000003000075a7 */ /* 0x0022a400080011ff */
[----:B--2---:R-:W-:Y:S05]  /*8b40*/  @!P0 NANOSLEEP.SYNCS 0x989680 ;  /* 0x009896800000895d */ /* 0x004fea0003900000 */
[----:B------:R-:W2:Y:S02]  /*8b50*/  @!P0 SYNCS.PHASECHK.TRANS64 P0, [R0+URZ], R3 ;  /* 0x00000003000085a7 */ /* 0x000ea400080010ff */
[----:B--2---:R-:W-:Y:S05]  /*8b60*/  @!P0 BRA `(.L_x_153) ;  /* 0xfffffffc00f08947 */ /* 0x004fea000383ffff */
[----:B------:R-:W-:Y:S05]  /*8b70*/  BRA `(.L_x_154) ;  /* 0xffffffa800287947 */ /* 0x000fea000383ffff */
.L_x_59:
[----:B------:R-:W-:-:S07]  /*8b80*/  MOV R4, UR48 ;  /* 0x0000003000047c02 */ /* 0x000fce0008000f00 */
.L_x_155:
[----:B--2---:R2:W3:Y:S02]  /*8b90*/  SYNCS.PHASECHK.TRANS64.TRYWAIT P1, [R4+URZ+0x148], R6 ;  /* 0x00014806040075a7 */ /* 0x0044e400080211ff */
[----:B---3--:R-:W-:Y:S05]  /*8ba0*/  @!P1 NANOSLEEP.SYNCS 0x989680 ;  /* 0x009896800000995d */ /* 0x008fea0003900000 */
[----:B------:R-:W3:Y:S02]  /*8bb0*/  @!P1 SYNCS.PHASECHK.TRANS64 P1, [R4+URZ+0x148], R6 ;  /* 0x00014806040095a7 */ /* 0x000ee400080210ff */
[----:B---3--:R-:W-:Y:S05]  /*8bc0*/  @!P1 BRA `(.L_x_155) ;  /* 0xfffffffc00f09947 */ /* 0x008fea000383ffff */
[----:B------:R-:W-:Y:S05]  /*8bd0*/  BRA `(.L_x_156) ;  /* 0xffffffa8008c7947 */ /* 0x000fea000383ffff */
.L_x_60:
[----:B--2---:R-:W-:-:S07]  /*8be0*/  MOV R4, UR48 ;  /* 0x0000003000047c02 */ /* 0x004fce0008000f00 */
.L_x_157:
[----:B--2---:R2:W3:Y:S02]  /*8bf0*/  SYNCS.PHASECHK.TRANS64.TRYWAIT P1, [R4+URZ+0x140], R5 ;  /* 0x00014005040075a7 */ /* 0x0044e400080211ff */
[----:B---3--:R-:W-:Y:S05]  /*8c00*/  @!P1 NANOSLEEP.SYNCS 0x989680 ;  /* 0x009896800000995d */ /* 0x008fea0003900000 */
[----:B------:R-:W3:Y:S02]  /*8c10*/  @!P1 SYNCS.PHASECHK.TRANS64 P1, [R4+URZ+0x140], R5 ;  /* 0x00014005040095a7 */ /* 0x000ee400080210ff */
[----:B---3--:R-:W-:Y:S05]  /*8c20*/  @!P1 BRA `(.L_x_157) ;  /* 0xfffffffc00f09947 */ /* 0x008fea000383ffff */
[----:B------:R-:W-:Y:S05]  /*8c30*/  BRA `(.L_x_158) ;  /* 0xffffffa800947947 */ /* 0x000fea000383ffff */
.L_x_68:
[----:B------:R-:W-:-:S07]  /*8c40*/  MOV R0, UR7 ;  /* 0x0000000700007c02 */ /* 0x000fce0008000f00 */
.L_x_159:
[----:B--2---:R2:W3:Y:S02]  /*8c50*/  SYNCS.PHASECHK.TRANS64.TRYWAIT P0, [R0+URZ+0x140], R4 ;  /* 0x00014004000075a7 */ /* 0x0044e400080011ff */
[----:B---3--:R-:W-:Y:S05]  /*8c60*/  @!P0 NANOSLEEP.SYNCS 0x989680 ;  /* 0x009896800000895d */ /* 0x008fea0003900000 */
[----:B------:R-:W3:Y:S02]  /*8c70*/  @!P0 SYNCS.PHASECHK.TRANS64 P0, [R0+URZ+0x140], R4 ;  /* 0x00014004000085a7 */ /* 0x000ee400080010ff */
[----:B---3--:R-:W-:Y:S05]  /*8c80*/  @!P0 BRA `(.L_x_159) ;  /* 0xfffffffc00f08947 */ /* 0x008fea000383ffff */
[----:B------:R-:W-:Y:S05]  /*8c90*/  BRA `(.L_x_160) ;  /* 0xffffffb000087947 */ /* 0x000fea000383ffff */
.L_x_69:
[----:B------:R-:W-:-:S07]  /*8ca0*/  MOV R4, UR9 ;  /* 0x0000000900047c02 */ /* 0x000fce0008000f00 */
.L_x_161:
[----:B--2---:R2:W3:Y:S02]  /*8cb0*/  SYNCS.PHASECHK.TRANS64.TRYWAIT P0, [R4+URZ+0x160], R0 ;  /* 0x00016000040075a7 */ /* 0x0044e400080011ff */
[----:B---3--:R-:W-:Y:S05]  /*8cc0*/  @!P0 NANOSLEEP.SYNCS 0x989680 ;  /* 0x009896800000895d */ /* 0x008fea0003900000 */
[----:B------:R-:W3:Y:S02]  /*8cd0*/  @!P0 SYNCS.PHASECHK.TRANS64 P0, [R4+URZ+0x160], R0 ;  /* 0x00016000040085a7 */ /* 0x000ee400080010ff */
[----:B---3--:R-:W-:Y:S05]  /*8ce0*/  @!P0 BRA `(.L_x_161) ;  /* 0xfffffffc00f08947 */ /* 0x008fea000383ffff */
[----:B------:R-:W-:Y:S05]  /*8cf0*/  BRA `(.L_x_162) ;  /* 0xffffffb000247947 */ /* 0x000fea000383ffff */
.L_x_72:
[----:B--2---:R-:W-:Y:S07]  /*8d00*/  MOV R0, UR8 ;  /* 0x0000000800007c02 */ /* 0x004fee0008000f00 */
.L_x_163:
[----:B--2---:R2:W3:Y:S02]  /*8d10*/  SYNCS.PHASECHK.TRANS64.TRYWAIT P0, [R0+URZ], R5 ;  /* 0x00000005000075a7 */ /* 0x0044e400080011ff */
[----:B---3--:R-:W-:Y:S05]  /*8d20*/  @!P0 NANOSLEEP.SYNCS 0x989680 ;  /* 0x009896800000895d */ /* 0x008fea0003900000 */
[----:B------:R-:W3:Y:S02]  /*8d30*/  @!P0 SYNCS.PHASECHK.TRANS64 P0, [R0+URZ], R5 ;  /* 0x00000005000085a7 */ /* 0x000ee400080010ff */
[----:B---3--:R-:W-:Y:S05]  /*8d40*/  @!P0 BRA `(.L_x_163) ;  /* 0xfffffffc00f08947 */ /* 0x008fea000383ffff */
[----:B------:R-:W-:Y:S05]  /*8d50*/  BRA `(.L_x_71) ;  /* 0xffffffb000547947 */ /* 0x000fea000383ffff */
.L_x_75:
[----:B------:R-:W-:-:S07]  /*8d60*/  MOV R0, UR5 ;  /* 0x0000000500007c02 */ /* 0x000fce0008000f00 */
.L_x_164:
[----:B--2---:R2:W4:Y:S02]  /*8d70*/  SYNCS.PHASECHK.TRANS64.TRYWAIT P0, [R0+URZ], R3 ;  /* 0x00000003000075a7 */ /* 0x00452400080011ff */
[----:B----4-:R-:W-:Y:S05]  /*8d80*/  @!P0 NANOSLEEP.SYNCS 0x989680 ;  /* 0x009896800000895d */ /* 0x010fea0003900000 */
[----:B------:R-:W4:Y:S02]  /*8d90*/  @!P0 SYNCS.PHASECHK.TRANS64 P0, [R0+URZ], R3 ;  /* 0x00000003000085a7 */ /* 0x000f2400080010ff */
[----:B----4-:R-:W-:Y:S05]  /*8da0*/  @!P0 BRA `(.L_x_164) ;  /* 0xfffffffc00f08947 */ /* 0x010fea000383ffff */
[----:B------:R-:W-:Y:S05]  /*8db0*/  BRA `(.L_x_165) ;  /* 0xffffffb400147947 */ /* 0x000fea000383ffff */
.L_x_76:
[----:B------:R-:W-:-:S07]  /*8dc0*/  MOV R0, UR6 ;  /* 0x0000000600007c02 */ /* 0x000fce0008000f00 */
.L_x_166:
[----:B--2---:R2:W4:Y:S02]  /*8dd0*/  SYNCS.PHASECHK.TRANS64.TRYWAIT P0, [R0+URZ], R3 ;  /* 0x00000003000075a7 */ /* 0x00452400080011ff */
[----:B----4-:R-:W-:Y:S05]  /*8de0*/  @!P0 NANOSLEEP.SYNCS 0x989680 ;  /* 0x009896800000895d */ /* 0x010fea0003900000 */
[----:B------:R-:W4:Y:S02]  /*8df0*/  @!P0 SYNCS.PHASECHK.TRANS64 P0, [R0+URZ], R3 ;  /* 0x00000003000085a7 */ /* 0x000f2400080010ff */
[----:B----4-:R-:W-:Y:S05]  /*8e00*/  @!P0 BRA `(.L_x_166) ;  /* 0xfffffffc00f08947 */ /* 0x010fea000383ffff */
[----:B------:R-:W-:Y:S05]  /*8e10*/  BRA `(.L_x_167) ;  /* 0xffffffb400207947 */ /* 0x000fea000383ffff */
.L_x_81:
[----:B------:R-:W-:Y:S07]  /*8e20*/  MOV R9, UR15 ;  /* 0x0000000f00097c02 */ /* 0x000fee0008000f00 */
.L_x_168:
[----:B--2---:R2:W3:Y:S02]  /*8e30*/  SYNCS.PHASECHK.TRANS64.TRYWAIT P2, [R9+URZ+0x140], R2 ;  /* 0x00014002090075a7 */ /* 0x0044e400080411ff */
[----:B---3--:R-:W-:Y:S05]  /*8e40*/  @!P2 NANOSLEEP.SYNCS 0x989680 ;  /* 0x009896800000a95d */ /* 0x008fea0003900000 */
[----:B------:R-:W3:Y:S02]  /*8e50*/  @!P2 SYNCS.PHASECHK.TRANS64 P2, [R9+URZ+0x140], R2 ;  /* 0x000140020900a5a7 */ /* 0x000ee400080410ff */
[----:B---3--:R-:W-:Y:S05]  /*8e60*/  @!P2 BRA `(.L_x_168) ;  /* 0xfffffffc00f0a947 */ /* 0x008fea000383ffff */
[----:B------:R-:W-:Y:S05]  /*8e70*/  BRA `(.L_x_169) ;  /* 0xffffffb800b47947 */ /* 0x000fea000383ffff */
.L_x_84:
[----:B------:R-:W-:Y:S07]  /*8e80*/  MOV R0, UR15 ;  /* 0x0000000f00007c02 */ /* 0x000fee0008000f00 */
.L_x_170:
[----:B--2---:R2:W3:Y:S02]  /*8e90*/  SYNCS.PHASECHK.TRANS64.TRYWAIT P0, [R0+URZ+0x138], R2 ;  /* 0x00013802000075a7 */ /* 0x0044e400080011ff */
[----:B---3--:R-:W-:Y:S05]  /*8ea0*/  @!P0 NANOSLEEP.SYNCS 0x989680 ;  /* 0x009896800000895d */ /* 0x008fea0003900000 */
[----:B------:R-:W3:Y:S02]  /*8eb0*/  @!P0 SYNCS.PHASECHK.TRANS64 P0, [R0+URZ+0x138], R2 ;  /* 0x00013802000085a7 */ /* 0x000ee400080010ff */
[----:B---3--:R-:W-:Y:S05]  /*8ec0*/  @!P0 BRA `(.L_x_170) ;  /* 0xfffffffc00f08947 */ /* 0x008fea000383ffff */
[----:B------:R-:W-:Y:S05]  /*8ed0*/  BRA `(.L_x_83) ;  /* 0xffffffbc00c47947 */ /* 0x000fea000383ffff */
.L_x_87:
[----:B------:R-:W-:Y:S07]  /*8ee0*/  MOV R0, UR15 ;  /* 0x0000000f00007c02 */ /* 0x000fee0008000f00 */
.L_x_171:
[----:B-1----:R1:W2:Y:S02]  /*8ef0*/  SYNCS.PHASECHK.TRANS64.TRYWAIT P0, [R0+URZ+0x120], R14 ;  /* 0x0001200e000075a7 */ /* 0x0022a400080011ff */
[----:B--2---:R-:W-:Y:S05]  /*8f00*/  @!P0 NANOSLEEP.SYNCS 0x989680 ;  /* 0x009896800000895d */ /* 0x004fea0003900000 */
[----:B------:R-:W2:Y:S02]  /*8f10*/  @!P0 SYNCS.PHASECHK.TRANS64 P0, [R0+URZ+0x120], R14 ;  /* 0x0001200e000085a7 */ /* 0x000ea400080010ff */
[----:B--2---:R-:W-:Y:S05]  /*8f20*/  @!P0 BRA `(.L_x_171) ;  /* 0xfffffffc00f08947 */ /* 0x004fea000383ffff */
[----:B------:R-:W-:Y:S05]  /*8f30*/  BRA `(.L_x_172) ;  /* 0xffffffc0007c7947 */ /* 0x000fea000383ffff */
.L_x_88:
[----:B------:R-:W-:Y:S07]  /*8f40*/  MOV R0, UR15 ;  /* 0x0000000f00007c02 */ /* 0x000fee0008000f00 */
.L_x_173:
[----:B-1----:R1:W2:Y:S02]  /*8f50*/  SYNCS.PHASECHK.TRANS64.TRYWAIT P0, [R0+URZ+0x128], R14 ;  /* 0x0001280e000075a7 */ /* 0x0022a400080011ff */
[----:B--2---:R-:W-:Y:S05]  /*8f60*/  @!P0 NANOSLEEP.SYNCS 0x989680 ;  /* 0x009896800000895d */ /* 0x004fea0003900000 */
[----:B------:R-:W2:Y:S02]  /*8f70*/  @!P0 SYNCS.PHASECHK.TRANS64 P0, [R0+URZ+0x128], R14 ;  /* 0x0001280e000085a7 */ /* 0x000ea400080010ff */
[----:B--2---:R-:W-:Y:S05]  /*8f80*/  @!P0 BRA `(.L_x_173) ;  /* 0xfffffffc00f08947 */ /* 0x004fea000383ffff */
[----:B------:R-:W-:Y:S05]  /*8f90*/  BRA `(.L_x_174) ;  /* 0xffffffc000f07947 */ /* 0x000fea000383ffff */
.L_x_90:
[----:B------:R-:W-:-:S07]  /*8fa0*/  MOV R0, UR15 ;  /* 0x0000000f00007c02 */ /* 0x000fce0008000f00 */
.L_x_175:
[----:B-1----:R1:W2:Y:S02]  /*8fb0*/  SYNCS.PHASECHK.TRANS64.TRYWAIT P0, [R0+URZ+0x120], R2 ;  /* 0x00012002000075a7 */ /* 0x0022a400080011ff */
[----:B--2---:R-:W-:Y:S05]  /*8fc0*/  @!P0 NANOSLEEP.SYNCS 0x989680 ;  /* 0x009896800000895d */ /* 0x004fea0003900000 */
[----:B------:R-:W2:Y:S02]  /*8fd0*/  @!P0 SYNCS.PHASECHK.TRANS64 P0, [R0+URZ+0x120], R2 ;  /* 0x00012002000085a7 */ /* 0x000ea400080010ff */
[----:B--2---:R-:W-:Y:S05]  /*8fe0*/  @!P0 BRA `(.L_x_175) ;  /* 0xfffffffc00f08947 */ /* 0x004fea000383ffff */
[----:B------:R-:W-:Y:S05]  /*8ff0*/  BRA `(.L_x_176) ;  /* 0xffffffc400547947 */ /* 0x000fea000383ffff */
.L_x_92:
[----:B------:R-:W-:Y:S07]  /*9000*/  MOV R0, UR51 ;  /* 0x0000003300007c02 */ /* 0x000fee0008000f00 */
.L_x_177:
[----:B-1----:R1:W2:Y:S02]  /*9010*/  SYNCS.PHASECHK.TRANS64.TRYWAIT P0, [R0+URZ+0x140], R2 ;  /* 0x00014002000075a7 */ /* 0x0022a400080011ff */
[----:B--2---:R-:W-:Y:S05]  /*9020*/  @!P0 NANOSLEEP.SYNCS 0x989680 ;  /* 0x009896800000895d */ /* 0x004fea0003900000 */
[----:B------:R-:W2:Y:S02]  /*9030*/  @!P0 SYNCS.PHASECHK.TRANS64 P0, [R0+URZ+0x140], R2 ;  /* 0x00014002000085a7 */ /* 0x000ea400080010ff */
[----:B--2---:R-:W-:Y:S05]  /*9040*/  @!P0 BRA `(.L_x_177) ;  /* 0xfffffffc00f08947 */ /* 0x004fea000383ffff */
[----:B------:R-:W-:Y:S05]  /*9050*/  BRA `(.L_x_178) ;  /* 0xffffffc800307947 */ /* 0x000fea000383ffff */
.L_x_103:
[----:B---3--:R3:W1:Y:S02]  /*9060*/  SYNCS.PHASECHK.TRANS64.TRYWAIT P1, [R0+URZ+0x110], R5 ;  /* 0x00011005000075a7 */ /* 0x00866400080211ff */
[----:B-1----:R-:W-:Y:S05]  /*9070*/  @!P1 NANOSLEEP.SYNCS 0x989680 ;  /* 0x009896800000995d */ /* 0x002fea0003900000 */
[----:B------:R-:W1:Y:S02]  /*9080*/  @!P1 SYNCS.PHASECHK.TRANS64 P1, [R0+URZ+0x110], R5 ;  /* 0x00011005000095a7 */ /* 0x000e6400080210ff */
[----:B-1----:R-:W-:Y:S05]  /*9090*/  @!P1 BRA `(.L_x_103) ;  /* 0xfffffffc00f09947 */ /* 0x002fea000383ffff */
[----:B------:R-:W-:Y:S05]  /*90a0*/  BRA `(.L_x_102) ;  /* 0xffffffd800307947 */ /* 0x000fea000383ffff */
.L_x_105:
[----:B---3--:R3:W4:Y:S02]  /*90b0*/  SYNCS.PHASECHK.TRANS64.TRYWAIT P0, [R115+URZ+0x150], R3 ;  /* 0x00015003730075a7 */ /* 0x00872400080011ff */
[----:B----4-:R-:W-:Y:S05]  /*90c0*/  @!P0 NANOSLEEP.SYNCS 0x989680 ;  /* 0x009896800000895d */ /* 0x010fea0003900000 */
[----:B------:R-:W4:Y:S02]  /*90d0*/  @!P0 SYNCS.PHASECHK.TRANS64 P0, [R115+URZ+0x150], R3 ;  /* 0x00015003730085a7 */ /* 0x000f2400080010ff */
[----:B----4-:R-:W-:Y:S05]  /*90e0*/  @!P0 BRA `(.L_x_105) ;  /* 0xfffffffc00f08947 */ /* 0x010fea000383ffff */
[----:B------:R-:W-:Y:S05]  /*90f0*/  BRA `(.L_x_104) ;  /* 0xffffffd800807947 */ /* 0x000fea000383ffff */
.L_x_114:
[----:B---3--:R3:W4:Y:S02]  /*9100*/  SYNCS.PHASECHK.TRANS64.TRYWAIT P0, [R2+URZ+0x110], R0 ;  /* 0x00011000020075a7 */ /* 0x00872400080011ff */
[----:B----4-:R-:W-:Y:S05]  /*9110*/  @!P0 NANOSLEEP.SYNCS 0x989680 ;  /* 0x009896800000895d */ /* 0x010fea0003900000 */
[----:B------:R-:W4:Y:S02]  /*9120*/  @!P0 SYNCS.PHASECHK.TRANS64 P0, [R2+URZ+0x110], R0 ;  /* 0x00011000020085a7 */ /* 0x000f2400080010ff */
[----:B----4-:R-:W-:Y:S05]  /*9130*/  @!P0 BRA `(.L_x_114) ;  /* 0xfffffffc00f08947 */ /* 0x010fea000383ffff */
[----:B------:R-:W-:Y:S05]  /*9140*/  BRA `(.L_x_113) ;  /* 0xffffffe4007c7947 */ /* 0x000fea000383ffff */
        .weak           $__internal_0_$__cuda_sm10x_tcgen05_guardrail_trap_col_being_dealloced_not_returned_by_alloc
        .type           $__internal_0_$__cuda_sm10x_tcgen05_guardrail_trap_col_being_dealloced_not_returned_by_alloc,@function
        .size           $__internal_0_$__cuda_sm10x_tcgen05_guardrail_trap_col_being_dealloced_not_returned_by_alloc,($__internal_1_$__cuda_sm10x_tcgen05_guardrail_trap_phase_invalid_during_alloc - $__internal_0_$__cuda_sm10x_tcgen05_guardrail_trap_col_being_dealloced_not_returned_by_alloc)
$__internal_0_$__cuda_sm10x_tcgen05_guardrail_trap_col_being_dealloced_not_returned_by_alloc:
[----:B------:R-:W-:Y:S05]  /*9150*/  BPT.TRAP 0x1 ;  /* 0x000000040000795c */ /* 0x000fea0000300000 */
[----:B------:R-:W-:-:S04]  /*9160*/  HFMA2 R3, -RZ, RZ, 0, 0 ;  /* 0x00000000ff037431 */ /* 0x000fc800000001ff */
[----:B------:R-:W-:Y:S05]  /*9170*/  RET.REL.NODEC R2 `(_ZN7cutlass13device_kernelINS_4conv6kernel13ConvUniversalINS1_16ConvProblemShapeILNS1_8OperatorE2ELi2EEENS1_10collective14CollectiveConvINS1_47MainloopSm100TmaUmmaWarpSpecializedImplicitGemmILS5_2ELi17ELi2ELi1ELi2EN4cute5tupleIJNSA_1CILi2EEENSC_ILi1EEESE_EEEEENSB_IJNSC_ILi64EEENSB_IJNSC_ILi128EEEEEENSB_IJSH_EEEEEENS_12float_e4m3_tESM_NSA_8TiledMMAINSA_8MMA_AtomIJNSA_10MMA_TraitsINSA_19SM100_MMA_F8F6F4_SSEJSM_SM_fSH_SI_NSA_17integral_constantINSA_4UMMA5MajorELST_1EEESU_NSR_INSS_7ScaleInELSV_0EEESW_EEEEEENSA_6LayoutINSB_IJSE_SE_SE_EEENSB_IJNSC_ILi0EEES11_S11_EEEEENSB_IJNSA_10UnderscoreES14_S14_EEEEENS7_6detail27Sm100ImplicitGemmTileTraitsINSA_13SM90_TMA_LOADENSA_14ComposedLayoutINSA_7SwizzleILi2ELi4ELi3EEENSA_18smem_ptr_flag_bitsILi8EEENSZ_INSB_IJSH_NSC_ILi8EEEEEENSB_IJSE_SH_EEEEEEEvEENS18_INSA_30SM90_TMA_LOAD_IM2COL_MULTICASTENS1A_INS1B_ILi3ELi4ELi3EEES1E_NSZ_INSB_IJSI_S1F_EEENSB_IJSE_SI_EEEEEEEvEEEENS_8epilogue10collective18CollectiveEpilogueINS1T_23Sm100TmaWarpSpecializedILi2ELi2ELi32ELb0ELb0EEEJSL_NSB_IJNSZ_ISH_SE_EES1Y_EEESM_NSB_IJlNSB_IJSE_llEEES11_EEESM_S21_NS1T_6fusion15FusionCallbacksIS1X_NS22_17LinearCombinationISM_fSM_fLNS_15FloatRoundStyleE2EEESL_S1Z_JEEENSA_5SM1004TMEM4LOAD26SM100_TMEM_LOAD_16dp32b32xES19_NS1A_IS1C_S1E_NSZ_INSB_IJS1F_SH_EEENSB_IJSH_SE_EEEEEEENSA_39AutoVectorizingCopyWithAssumedAlignmentILi128EEENSA_14SM90_TMA_STOREES2F_S2H_S2H_EEEvvEEEEvNT_6ParamsE) ;  /* 0xffffff6c02a07950 */ /* 0x000fea0003c3ffff */
        .weak           $__internal_1_$__cuda_sm10x_tcgen05_guardrail_trap_phase_invalid_during_alloc
        .type           $__internal_1_$__cuda_sm10x_tcgen05_guardrail_trap_phase_invalid_during_alloc,@function
        .size           $__internal_1_$__cuda_sm10x_tcgen05_guardrail_trap_phase_invalid_during_alloc,($__internal_2_$__cuda_sm10x_tcgen05_guardrail_trap_unallocated_columns_being_dealloced - $__internal_1_$__cuda_sm10x_tcgen05_guardrail_trap_phase_invalid_during_alloc)
$__internal_1_$__cuda_sm10x_tcgen05_guardrail_trap_phase_invalid_during_alloc:
[----:B------:R-:W-:Y:S05]  /*9180*/  BPT.TRAP 0x1 ;  /* 0x000000040000795c */ /* 0x000fea0000300000 */
[----:B------:R-:W-:-:S04]  /*9190*/  MOV R3, 0x0 ;  /* 0x0000000000037802 */ /* 0x000fc80000000f00 */
[----:B------:R-:W-:Y:S05]  /*91a0*/  RET.REL.NODEC R2 `(_ZN7cutlass13device_kernelINS_4conv6kernel13ConvUniversalINS1_16ConvProblemShapeILNS1_8OperatorE2ELi2EEENS1_10collective14CollectiveConvINS1_47MainloopSm100TmaUmmaWarpSpecializedImplicitGemmILS5_2ELi17ELi2ELi1ELi2EN4cute5tupleIJNSA_1CILi2EEENSC_ILi1EEESE_EEEEENSB_IJNSC_ILi64EEENSB_IJNSC_ILi128EEEEEENSB_IJSH_EEEEEENS_12float_e4m3_tESM_NSA_8TiledMMAINSA_8MMA_AtomIJNSA_10MMA_TraitsINSA_19SM100_MMA_F8F6F4_SSEJSM_SM_fSH_SI_NSA_17integral_constantINSA_4UMMA5MajorELST_1EEESU_NSR_INSS_7ScaleInELSV_0EEESW_EEEEEENSA_6LayoutINSB_IJSE_SE_SE_EEENSB_IJNSC_ILi0EEES11_S11_EEEEENSB_IJNSA_10UnderscoreES14_S14_EEEEENS7_6detail27Sm100ImplicitGemmTileTraitsINSA_13SM90_TMA_LOADENSA_14ComposedLayoutINSA_7SwizzleILi2ELi4ELi3EEENSA_18smem_ptr_flag_bitsILi8EEENSZ_INSB_IJSH_NSC_ILi8EEEEEENSB_IJSE_SH_EEEEEEEvEENS18_INSA_30SM90_TMA_LOAD_IM2COL_MULTICASTENS1A_INS1B_ILi3ELi4ELi3EEES1E_NSZ_INSB_IJSI_S1F_EEENSB_IJSE_SI_EEEEEEEvEEEENS_8epilogue10collective18CollectiveEpilogueINS1T_23Sm100TmaWarpSpecializedILi2ELi2ELi32ELb0ELb0EEEJSL_NSB_IJNSZ_ISH_SE_EES1Y_EEESM_NSB_IJlNSB_IJSE_llEEES11_EEESM_S21_NS1T_6fusion15FusionCallbacksIS1X_NS22_17LinearCombinationISM_fSM_fLNS_15FloatRoundStyleE2EEESL_S1Z_JEEENSA_5SM1004TMEM4LOAD26SM100_TMEM_LOAD_16dp32b32xES19_NS1A_IS1C_S1E_NSZ_INSB_IJS1F_SH_EEENSB_IJSH_SE_EEEEEEENSA_39AutoVectorizingCopyWithAssumedAlignmentILi128EEENSA_14SM90_TMA_STOREES2F_S2H_S2H_EEEvvEEEEvNT_6ParamsE) ;  /* 0xffffff6c02947950 */ /* 0x000fea0003c3ffff */
        .weak           $__internal_2_$__cuda_sm10x_tcgen05_guardrail_trap_unallocated_columns_being_dealloced
        .type           $__internal_2_$__cuda_sm10x_tcgen05_guardrail_trap_unallocated_columns_being_dealloced,@function
        .size           $__internal_2_$__cuda_sm10x_tcgen05_guardrail_trap_unallocated_columns_being_dealloced,(.L_x_180 - $__internal_2_$__cuda_sm10x_tcgen05_guardrail_trap_unallocated_columns_being_dealloced)
$__internal_2_$__cuda_sm10x_tcgen05_guardrail_trap_unallocated_columns_being_dealloced:
[----:B------:R-:W-:Y:S05]  /*91b0*/  BPT.TRAP 0x1 ;  /* 0x000000040000795c */ /* 0x000fea0000300000 */
[----:B------:R-:W-:-:S04]  /*91c0*/  HFMA2 R3, -RZ, RZ, 0, 0 ;  /* 0x00000000ff037431 */ /* 0x000fc800000001ff */
[----:B------:R-:W-:Y:S05]  /*91d0*/  RET.REL.NODEC R2 `(_ZN7cutlass13device_kernelINS_4conv6kernel13ConvUniversalINS1_16ConvProblemShapeILNS1_8OperatorE2ELi2EEENS1_10collective14CollectiveConvINS1_47MainloopSm100TmaUmmaWarpSpecializedImplicitGemmILS5_2ELi17ELi2ELi1ELi2EN4cute5tupleIJNSA_1CILi2EEENSC_ILi1EEESE_EEEEENSB_IJNSC_ILi64EEENSB_IJNSC_ILi128EEEEEENSB_IJSH_EEEEEENS_12float_e4m3_tESM_NSA_8TiledMMAINSA_8MMA_AtomIJNSA_10MMA_TraitsINSA_19SM100_MMA_F8F6F4_SSEJSM_SM_fSH_SI_NSA_17integral_constantINSA_4UMMA5MajorELST_1EEESU_NSR_INSS_7ScaleInELSV_0EEESW_EEEEEENSA_6LayoutINSB_IJSE_SE_SE_EEENSB_IJNSC_ILi0EEES11_S11_EEEEENSB_IJNSA_10UnderscoreES14_S14_EEEEENS7_6detail27Sm100ImplicitGemmTileTraitsINSA_13SM90_TMA_LOADENSA_14ComposedLayoutINSA_7SwizzleILi2ELi4ELi3EEENSA_18smem_ptr_flag_bitsILi8EEENSZ_INSB_IJSH_NSC_ILi8EEEEEENSB_IJSE_SH_EEEEEEEvEENS18_INSA_30SM90_TMA_LOAD_IM2COL_MULTICASTENS1A_INS1B_ILi3ELi4ELi3EEES1E_NSZ_INSB_IJSI_S1F_EEENSB_IJSE_SI_EEEEEEEvEEEENS_8epilogue10collective18CollectiveEpilogueINS1T_23Sm100TmaWarpSpecializedILi2ELi2ELi32ELb0ELb0EEEJSL_NSB_IJNSZ_ISH_SE_EES1Y_EEESM_NSB_IJlNSB_IJSE_llEEES11_EEESM_S21_NS1T_6fusion15FusionCallbacksIS1X_NS22_17LinearCombinationISM_fSM_fLNS_15FloatRoundStyleE2EEESL_S1Z_JEEENSA_5SM1004TMEM4LOAD26SM100_TMEM_LOAD_16dp32b32xES19_NS1A_IS1C_S1E_NSZ_INSB_IJS1F_SH_EEENSB_IJSH_SE_EEEEEEENSA_39AutoVectorizingCopyWithAssumedAlignmentILi128EEENSA_14SM90_TMA_STOREES2F_S2H_S2H_EEEvvEEEEvNT_6ParamsE) ;  /* 0xffffff6c02887950 */ /* 0x000fea0003c3ffff */
.L_x_179:
[----:B------:R-:W-:-:S00]  /*91e0*/  BRA `(.L_x_179) ;  /* 0xfffffffc00fc7947 */ /* 0x000fc0000383ffff */
[----:B------:R-:W-:-:S00]  /*91f0*/  NOP ;  /* 0x0000000000007918 */ /* 0x000fc00000000000 */
        /* <DEDUP_REMOVED lines=8> */
.L_x_180:


//--------------------- .nv.global.init           --------------------------
	.section	.nv.global.init,"aw",@progbits
.nv.global.init:
	.type		$str$29,@object
	.size		$str$29,($str$30 - $str$29)
$str$29:
        /*0000*/ 	.byte	0x28, 0x61, 0x64, 0x64, 0x72, 0x65, 0x73, 0x73, 0x20, 0x26, 0x20, 0x6d, 0x61, 0x73, 0x6b, 0x29
        /*0010*/ 	.byte	0x20, 0x3d, 0x3d, 0x20, 0x30, 0x00
	.type		$str$30,@object
	.size		$str$30,($str$28 - $str$30)
$str$30:
        /*0016*/ 	.byte	0x2f, 0x74, 0x6d, 0x70, 0x2f, 0x63, 0x75, 0x74, 0x6c, 0x61, 0x73, 0x73, 0x5f, 0x73, 0x77, 0x65
        /*0026*/ 	.byte	0x65, 0x70, 0x5f, 0x73, 0x72, 0x63, 0x2f, 0x69, 0x6e, 0x63, 0x6c, 0x75, 0x64, 0x65, 0x2f, 0x63
        /*0036*/ 	.byte	0x75, 0x74, 0x65, 0x2f, 0x70, 0x6f, 0x69, 0x6e, 0x74, 0x65, 0x72, 0x5f, 0x66, 0x6c, 0x61, 0x67
        /*0046*/ 	.byte	0x67, 0x65, 0x64, 0x2e, 0x68, 0x70, 0x70, 0x00
	.type		$str$28,@object
	.size		$str$28,($str$27 - $str$28)
$str$28:
        /*004e*/ 	.byte	0x2f, 0x74, 0x6d, 0x70, 0x2f, 0x63, 0x75, 0x74, 0x6c, 0x61, 0x73, 0x73, 0x5f, 0x73, 0x77, 0x65
        /*005e*/ 	.byte	0x65, 0x70, 0x5f, 0x73, 0x72, 0x63, 0x2f, 0x69, 0x6e, 0x63, 0x6c, 0x75, 0x64, 0x65, 0x2f, 0x63
        /*006e*/ 	.byte	0x75, 0x74, 0x65, 0x2f, 0x61, 0x74, 0x6f, 0x6d, 0x2f, 0x63, 0x6f, 0x70, 0x79, 0x5f, 0x74, 0x72
        /*007e*/ 	.byte	0x61, 0x69, 0x74, 0x73, 0x5f, 0x73, 0x6d, 0x31, 0x30, 0x30, 0x2e, 0x68, 0x70, 0x70, 0x00
	.type		$str$27,@object
	.size		$str$27,(__unnamed_1 - $str$27)
$str$27:
        /*008d*/ 	.byte	0x28, 0x28, 0x75, 0x69, 0x6e, 0x74, 0x33, 0x32, 0x5f, 0x74, 0x28, 0x74, 0x68, 0x72, 0x65, 0x61
        /*009d*/ 	.byte	0x64, 0x49, 0x64, 0x78, 0x2e, 0x78, 0x29, 0x20, 0x2f, 0x20, 0x33, 0x32, 0x29, 0x20, 0x25, 0x20
        /*00ad*/ 	.byte	0x34, 0x29, 0x20, 0x3d, 0x3d, 0x20, 0x28, 0x28, 0x28, 0x74, 0x6d, 0x65, 0x6d, 0x5f, 0x61, 0x64
        /*00bd*/ 	.byte	0x64, 0x72, 0x20, 0x3e, 0x3e, 0x20, 0x31, 0x36, 0x29, 0x20, 0x2f, 0x20, 0x33, 0x32, 0x29, 0x20
        /*00cd*/ 	.byte	0x25, 0x20, 0x34, 0x29, 0x00
	.type		__unnamed_1,@object
	.size		__unnamed_1,(__unnamed_2 - __unnamed_1)
__unnamed_1:
        /*00d2*/ 	.byte	0x61, 0x75, 0x74, 0x6f, 0x20, 0x63, 0x75, 0x74, 0x65, 0x3a, 0x3a, 0x61, 0x73, 0x5f, 0x70, 0x6f
        /* <DEDUP_REMOVED lines=24> */
        /*0262*/ 	.byte	0x3c, 0x34, 0x30, 0x39, 0x36, 0x3e, 0x3e, 0x3e, 0x3e, 0x5d, 0x00
	.type		__unnamed_2,@object
	.size		__unnamed_2,(.L_2 - __unnamed_2)
__unnamed_2:
        /* <DEDUP_REMOVED lines=40> */
        /*04ed*/ 	.byte	0x74, 0x65, 0x3a, 0x3a, 0x43, 0x3c, 0x30, 0x3e, 0x3e, 0x3e, 0x3e, 0x5d, 0x00
.L_2:


//--------------------- .nv.shared._ZN7cutlass13device_kernelINS_4conv6kernel13ConvUniversalINS1_16ConvProblemShapeILNS1_8OperatorE2ELi2EEENS1_10collective14CollectiveConvINS1_47MainloopSm100TmaUmmaWarpSpecializedImplicitGemmILS5_2ELi17ELi2ELi1ELi2EN4cute5tupleIJNSA_1CILi2EEENSC_ILi1EEESE_EEEEENSB_IJNSC_ILi64EEENSB_IJNSC_ILi128EEEEEENSB_IJSH_EEEEEENS_12float_e4m3_tESM_NSA_8TiledMMAINSA_8MMA_AtomIJNSA_10MMA_TraitsINSA_19SM100_MMA_F8F6F4_SSEJSM_SM_fSH_SI_NSA_17integral_constantINSA_4UMMA5MajorELST_1EEESU_NSR_INSS_7ScaleInELSV_0EEESW_EEEEEENSA_6LayoutINSB_IJSE_SE_SE_EEENSB_IJNSC_ILi0EEES11_S11_EEEEENSB_IJNSA_10UnderscoreES14_S14_EEEEENS7_6detail27Sm100ImplicitGemmTileTraitsINSA_13SM90_TMA_LOADENSA_14ComposedLayoutINSA_7SwizzleILi2ELi4ELi3EEENSA_18smem_ptr_flag_bitsILi8EEENSZ_INSB_IJSH_NSC_ILi8EEEEEENSB_IJSE_SH_EEEEEEEvEENS18_INSA_30SM90_TMA_LOAD_IM2COL_MULTICASTENS1A_INS1B_ILi3ELi4ELi3EEES1E_NSZ_INSB_IJSI_S1F_EEENSB_IJSE_SI_EEEEEEEvEEEENS_8epilogue10collective18CollectiveEpilogueINS1T_23Sm100TmaWarpSpecializedILi2ELi2ELi32ELb0ELb0EEEJSL_NSB_IJNSZ_ISH_SE_EES1Y_EEESM_NSB_IJlNSB_IJSE_llEEES11_EEESM_S21_NS1T_6fusion15FusionCallbacksIS1X_NS22_17LinearCombinationISM_fSM_fLNS_15FloatRoundStyleE2EEESL_S1Z_JEEENSA_5SM1004TMEM4LOAD26SM100_TMEM_LOAD_16dp32b32xES19_NS1A_IS1C_S1E_NSZ_INSB_IJS1F_SH_EEENSB_IJSH_SE_EEEEEEENSA_39AutoVectorizingCopyWithAssumedAlignmentILi128EEENSA_14SM90_TMA_STOREES2F_S2H_S2H_EEEvvEEEEvNT_6ParamsE --------------------------
	.section	.nv.shared._ZN7cutlass13device_kernelINS_4conv6kernel13ConvUniversalINS1_16ConvProblemShapeILNS1_8OperatorE2ELi2EEENS1_10collective14CollectiveConvINS1_47MainloopSm100TmaUmmaWarpSpecializedImplicitGemmILS5_2ELi17ELi2ELi1ELi2EN4cute5tupleIJNSA_1CILi2EEENSC_ILi1EEESE_EEEEENSB_IJNSC_ILi64EEENSB_IJNSC_ILi128EEEEEENSB_IJSH_EEEEEENS_12float_e4m3_tESM_NSA_8TiledMMAINSA_8MMA_AtomIJNSA_10MMA_TraitsINSA_19SM100_MMA_F8F6F4_SSEJSM_SM_fSH_SI_NSA_17integral_constantINSA_4UMMA5MajorELST_1EEESU_NSR_INSS_7ScaleInELSV_0EEESW_EEEEEENSA_6LayoutINSB_IJSE_SE_SE_EEENSB_IJNSC_ILi0EEES11_S11_EEEEENSB_IJNSA_10UnderscoreES14_S14_EEEEENS7_6detail27Sm100ImplicitGemmTileTraitsINSA_13SM90_TMA_LOADENSA_14ComposedLayoutINSA_7SwizzleILi2ELi4ELi3EEENSA_18smem_ptr_flag_bitsILi8EEENSZ_INSB_IJSH_NSC_ILi8EEEEEENSB_IJSE_SH_EEEEEEEvEENS18_INSA_30SM90_TMA_LOAD_IM2COL_MULTICASTENS1A_INS1B_ILi3ELi4ELi3EEES1E_NSZ_INSB_IJSI_S1F_EEENSB_IJSE_SI_EEEEEEEvEEEENS_8epilogue10collective18CollectiveEpilogueINS1T_23Sm100TmaWarpSpecializedILi2ELi2ELi32ELb0ELb0EEEJSL_NSB_IJNSZ_ISH_SE_EES1Y_EEESM_NSB_IJlNSB_IJSE_llEEES11_EEESM_S21_NS1T_6fusion15FusionCallbacksIS1X_NS22_17LinearCombinationISM_fSM_fLNS_15FloatRoundStyleE2EEESL_S1Z_JEEENSA_5SM1004TMEM4LOAD26SM100_TMEM_LOAD_16dp32b32xES19_NS1A_IS1C_S1E_NSZ_INSB_IJS1F_SH_EEENSB_IJSH_SE_EEEEEEENSA_39AutoVectorizingCopyWithAssumedAlignmentILi128EEENSA_14SM90_TMA_STOREES2F_S2H_S2H_EEEvvEEEEvNT_6ParamsE,"aw",@nobits
	.sectionflags	@""
	.align	16
	.zero		1024


//--------------------- .nv.shared.reserved.0     --------------------------
	.section	.nv.shared.reserved.0,"aw",@nobits
	.weak		__nv_reservedSMEM_offset_0_alias
	.size		__nv_reservedSMEM_offset_0_alias, 0, 64
	.other		__nv_reservedSMEM_offset_0_alias,@"STO_CUDA_RESERVED_SHARED STV_DEFAULT"
__nv_reservedSMEM_offset_0_alias:
	.zero		0
.nv.shared.reserved.0:
	.zero		64
	.weak		__nv_reservedSMEM_tcgen05_partition
	.type		__nv_reservedSMEM_tcgen05_partition,@object
	.size		__nv_reservedSMEM_tcgen05_partition,(.L_0 - __nv_reservedSMEM_tcgen05_partition)
__nv_reservedSMEM_tcgen05_partition:
	.zero		32
.L_0:


//--------------------- .nv.global                --------------------------
	.section	.nv.global,"aw",@nobits
.nv.global:
	.type		_ZN39_INTERNAL_b60440cb_4_k_cu_b0022515_32954cute1_E,@object
	.size		_ZN39_INTERNAL_b60440cb_4_k_cu_b0022515_32954cute1_E,(_ZN39_INTERNAL_b60440cb_4_k_cu_b0022515_32954cuda3std3__45__cpo6cbeginE - _ZN39_INTERNAL_b60440cb_4_k_cu_b0022515_32954cute1_E)
_ZN39_INTERNAL_b60440cb_4_k_cu_b0022515_32954cute1_E:
	.zero		1
	.type		_ZN39_INTERNAL_b60440cb_4_k_cu_b0022515_32954cuda3std3__45__cpo6cbeginE,@object
	.size		_ZN39_INTERNAL_b60440cb_4_k_cu_b0022515_32954cuda3std3__45__cpo6cbeginE,(_ZN39_INTERNAL_b60440cb_4_k_cu_b0022515_32954cuda3std3__48in_placeE - _ZN39_INTERNAL_b60440cb_4_k_cu_b0022515_32954cuda3std3__45__cpo6cbeginE)
_ZN39_INTERNAL_b60440cb_4_k_cu_b0022515_32954cuda3std3__45__cpo6cbeginE:
	.zero		1
	.type		_ZN39_INTERNAL_b60440cb_4_k_cu_b0022515_32954cuda3std3__48in_placeE,@object
	.size		_ZN39_INTERNAL_b60440cb_4_k_cu_b0022515_32954cuda3std3__48in_placeE,(_ZN39_INTERNAL_b60440cb_4_k_cu_b0022515_32954cuda3std6ranges3__45__cpo9iter_moveE - _ZN39_INTERNAL_b60440cb_4_k_cu_b0022515_32954cuda3std3__48in_placeE)
_ZN39_INTERNAL_b60440cb_4_k_cu_b0022515_32954cuda3std3__48in_placeE:
	.zero		1
	.type		_ZN39_INTERNAL_b60440cb_4_k_cu_b0022515_32954cuda3std6ranges3__45__cpo9iter_moveE,@object
	.size		_ZN39_INTERNAL_b60440cb_4_k_cu_b0022515_32954cuda3std6ranges3__45__cpo9iter_moveE,(_ZN39_INTERNAL_b60440cb_4_k_cu_b0022515_32954cuda3std3__45__cpo5beginE - _ZN39_INTERNAL_b60440cb_4_k_cu_b0022515_32954cuda3std6ranges3__45__cpo9iter_moveE)
_ZN39_INTERNAL_b60440cb_4_k_cu_b0022515_32954cuda3std6ranges3__45__cpo9iter_moveE:
	.zero		1
	.type		_ZN39_INTERNAL_b60440cb_4_k_cu_b0022515_32954cuda3std3__45__cpo5beginE,@object
	.size		_ZN39_INTERNAL_b60440cb_4_k_cu_b0022515_32954cuda3std3__45__cpo5beginE,(_ZN39_INTERNAL_b60440cb_4_k_cu_b0022515_32954cuda3std3__441_GLOBAL__N__b60440cb_4_k_cu_b0022515_32956ignoreE - _ZN39_INTERNAL_b60440cb_4_k_cu_b0022515_32954cuda3std3__45__cpo5beginE)
_ZN39_INTERNAL_b60440cb_4_k_cu_b0022515_32954cuda3std3__45__cpo5beginE:
	.zero		1
	.type		_ZN39_INTERNAL_b60440cb_4_k_cu_b0022515_32954cuda3std3__441_GLOBAL__N__b60440cb_4_k_cu_b0022515_32956ignoreE,@object
	.size		_ZN39_INTERNAL_b60440cb_4_k_cu_b0022515_32954cuda3std3__441_GLOBAL__N__b60440cb_4_k_cu_b0022515_32956ignoreE,(_ZN39_INTERNAL_b60440cb_4_k_cu_b0022515_32954cute7productE - _ZN39_INTERNAL_b60440cb_4_k_cu_b0022515_32954cuda3std3__441_GLOBAL__N__b60440cb_4_k_cu_b0022515_32956ignoreE)
_ZN39_INTERNAL_b60440cb_4_k_cu_b0022515_32954cuda3std3__441_GLOBAL__N__b60440cb_4_k_cu_b0022515_32956ignoreE:
	.zero		1
	.type		_ZN39_INTERNAL_b60440cb_4_k_cu_b0022515_32954cute7productE,@object
	.size		_ZN39_INTERNAL_b60440cb_4_k_cu_b0022515_32954cute7productE,(_ZN39_INTERNAL_b60440cb_4_k_cu_b0022515_32954cuda3std3__45__cpo3endE - _ZN39_INTERNAL_b60440cb_4_k_cu_b0022515_32954cute7productE)
_ZN39_INTERNAL_b60440cb_4_k_cu_b0022515_32954cute7productE:
	.zero		1
	.type		_ZN39_INTERNAL_b60440cb_4_k_cu_b0022515_32954cuda3std3__45__cpo3endE,@object
	.size		_ZN39_INTERNAL_b60440cb_4_k_cu_b0022515_32954cuda3std3__45__cpo3endE,(_ZN39_INTERNAL_b60440cb_4_k_cu_b0022515_32954cuda3std3__419piecewise_constructE - _ZN39_INTERNAL_b60440cb_4_k_cu_b0022515_32954cuda3std3__45__cpo3endE)
_ZN39_INTERNAL_b60440cb_4_k_cu_b0022515_32954cuda3std3__45__cpo3endE:
	.zero		1
	.type		_ZN39_INTERNAL_b60440cb_4_k_cu_b0022515_32954cuda3std3__419piecewise_constructE,@object
	.size		_ZN39_INTERNAL_b60440cb_4_k_cu_b0022515_32954cuda3std3__419piecewise_constructE,(_ZN39_INTERNAL_b60440cb_4_k_cu_b0022515_32954cuda3std3__45__cpo4cendE - _ZN39_INTERNAL_b60440cb_4_k_cu_b0022515_32954cuda3std3__419piecewise_constructE)
_ZN39_INTERNAL_b60440cb_4_k_cu_b0022515_32954cuda3std3__419piecewise_constructE:
	.zero		1
	.type		_ZN39_INTERNAL_b60440cb_4_k_cu_b0022515_32954cuda3std3__45__cpo4cendE,@object
	.size		_ZN39_INTERNAL_b60440cb_4_k_cu_b0022515_32954cuda3std3__45__cpo4cendE,(_ZN39_INTERNAL_b60440cb_4_k_cu_b0022515_32954cuda3std6ranges3__45__cpo4swapE - _ZN39_INTERNAL_b60440cb_4_k_cu_b0022515_32954cuda3std3__45__cpo4cendE)
_ZN39_INTERNAL_b60440cb_4_k_cu_b0022515_32954cuda3std3__45__cpo4cendE:
	.zero		1
	.type		_ZN39_INTERNAL_b60440cb_4_k_cu_b0022515_32954cuda3std6ranges3__45__cpo4swapE,@object
	.size		_ZN39_INTERNAL_b60440cb_4_k_cu_b0022515_32954cuda3std6ranges3__45__cpo4swapE,(.L_10 - _ZN39_INTERNAL_b60440cb_4_k_cu_b0022515_32954cuda3std6ranges3__45__cpo4swapE)
_ZN39_INTERNAL_b60440cb_4_k_cu_b0022515_32954cuda3std6ranges3__45__cpo4swapE:
	.zero		1
.L_10:


//--------------------- .nv.constant0._ZN7cutlass13device_kernelINS_4conv6kernel13ConvUniversalINS1_16ConvProblemShapeILNS1_8OperatorE2ELi2EEENS1_10collective14CollectiveConvINS1_47MainloopSm100TmaUmmaWarpSpecializedImplicitGemmILS5_2ELi17ELi2ELi1ELi2EN4cute5tupleIJNSA_1CILi2EEENSC_ILi1EEESE_EEEEENSB_IJNSC_ILi64EEENSB_IJNSC_ILi128EEEEEENSB_IJSH_EEEEEENS_12float_e4m3_tESM_NSA_8TiledMMAINSA_8MMA_AtomIJNSA_10MMA_TraitsINSA_19SM100_MMA_F8F6F4_SSEJSM_SM_fSH_SI_NSA_17integral_constantINSA_4UMMA5MajorELST_1EEESU_NSR_INSS_7ScaleInELSV_0EEESW_EEEEEENSA_6LayoutINSB_IJSE_SE_SE_EEENSB_IJNSC_ILi0EEES11_S11_EEEEENSB_IJNSA_10UnderscoreES14_S14_EEEEENS7_6detail27Sm100ImplicitGemmTileTraitsINSA_13SM90_TMA_LOADENSA_14ComposedLayoutINSA_7SwizzleILi2ELi4ELi3EEENSA_18smem_ptr_flag_bitsILi8EEENSZ_INSB_IJSH_NSC_ILi8EEEEEENSB_IJSE_SH_EEEEEEEvEENS18_INSA_30SM90_TMA_LOAD_IM2COL_MULTICASTENS1A_INS1B_ILi3ELi4ELi3EEES1E_NSZ_INSB_IJSI_S1F_EEENSB_IJSE_SI_EEEEEEEvEEEENS_8epilogue10collective18CollectiveEpilogueINS1T_23Sm100TmaWarpSpecializedILi2ELi2ELi32ELb0ELb0EEEJSL_NSB_IJNSZ_ISH_SE_EES1Y_EEESM_NSB_IJlNSB_IJSE_llEEES11_EEESM_S21_NS1T_6fusion15FusionCallbacksIS1X_NS22_17LinearCombinationISM_fSM_fLNS_15FloatRoundStyleE2EEESL_S1Z_JEEENSA_5SM1004TMEM4LOAD26SM100_TMEM_LOAD_16dp32b32xES19_NS1A_IS1C_S1E_NSZ_INSB_IJS1F_SH_EEENSB_IJSH_SE_EEEEEEENSA_39AutoVectorizingCopyWithAssumedAlignmentILi128EEENSA_14SM90_TMA_STOREES2F_S2H_S2H_EEEvvEEEEvNT_6ParamsE --------------------------
	.section	.nv.constant0._ZN7cutlass13device_kernelINS_4conv6kernel13ConvUniversalINS1_16ConvProblemShapeILNS1_8OperatorE2ELi2EEENS1_10collective14CollectiveConvINS1_47MainloopSm100TmaUmmaWarpSpecializedImplicitGemmILS5_2ELi17ELi2ELi1ELi2EN4cute5tupleIJNSA_1CILi2EEENSC_ILi1EEESE_EEEEENSB_IJNSC_ILi64EEENSB_IJNSC_ILi128EEEEEENSB_IJSH_EEEEEENS_12float_e4m3_tESM_NSA_8TiledMMAINSA_8MMA_AtomIJNSA_10MMA_TraitsINSA_19SM100_MMA_F8F6F4_SSEJSM_SM_fSH_SI_NSA_17integral_constantINSA_4UMMA5MajorELST_1EEESU_NSR_INSS_7ScaleInELSV_0EEESW_EEEEEENSA_6LayoutINSB_IJSE_SE_SE_EEENSB_IJNSC_ILi0EEES11_S11_EEEEENSB_IJNSA_10UnderscoreES14_S14_EEEEENS7_6detail27Sm100ImplicitGemmTileTraitsINSA_13SM90_TMA_LOADENSA_14ComposedLayoutINSA_7SwizzleILi2ELi4ELi3EEENSA_18smem_ptr_flag_bitsILi8EEENSZ_INSB_IJSH_NSC_ILi8EEEEEENSB_IJSE_SH_EEEEEEEvEENS18_INSA_30SM90_TMA_LOAD_IM2COL_MULTICASTENS1A_INS1B_ILi3ELi4ELi3EEES1E_NSZ_INSB_IJSI_S1F_EEENSB_IJSE_SI_EEEEEEEvEEEENS_8epilogue10collective18CollectiveEpilogueINS1T_23Sm100TmaWarpSpecializedILi2ELi2ELi32ELb0ELb0EEEJSL_NSB_IJNSZ_ISH_SE_EES1Y_EEESM_NSB_IJlNSB_IJSE_llEEES11_EEESM_S21_NS1T_6fusion15FusionCallbacksIS1X_NS22_17LinearCombinationISM_fSM_fLNS_15FloatRoundStyleE2EEESL_S1Z_JEEENSA_5SM1004TMEM4LOAD26SM100_TMEM_LOAD_16dp32b32xES19_NS1A_IS1C_S1E_NSZ_INSB_IJS1F_SH_EEENSB_IJSH_SE_EEEEEEENSA_39AutoVectorizingCopyWithAssumedAlignmentILi128EEENSA_14SM90_TMA_STOREES2F_S2H_S2H_EEEvvEEEEvNT_6ParamsE,"a",@progbits
	.sectionflags	@""
	.align	4
.nv.constant0._ZN7cutlass13device_kernelINS_4conv6kernel13ConvUniversalINS1_16ConvProblemShapeILNS1_8OperatorE2ELi2EEENS1_10collective14CollectiveConvINS1_47MainloopSm100TmaUmmaWarpSpecializedImplicitGemmILS5_2ELi17ELi2ELi1ELi2EN4cute5tupleIJNSA_1CILi2EEENSC_ILi1EEESE_EEEEENSB_IJNSC_ILi64EEENSB_IJNSC_ILi128EEEEEENSB_IJSH_EEEEEENS_12float_e4m3_tESM_NSA_8TiledMMAINSA_8MMA_AtomIJNSA_10MMA_TraitsINSA_19SM100_MMA_F8F6F4_SSEJSM_SM_fSH_SI_NSA_17integral_constantINSA_4UMMA5MajorELST_1EEESU_NSR_INSS_7ScaleInELSV_0EEESW_EEEEEENSA_6LayoutINSB_IJSE_SE_SE_EEENSB_IJNSC_ILi0EEES11_S11_EEEEENSB_IJNSA_10UnderscoreES14_S14_EEEEENS7_6detail27Sm100ImplicitGemmTileTraitsINSA_13SM90_TMA_LOADENSA_14ComposedLayoutINSA_7SwizzleILi2ELi4ELi3EEENSA_18smem_ptr_flag_bitsILi8EEENSZ_INSB_IJSH_NSC_ILi8EEEEEENSB_IJSE_SH_EEEEEEEvEENS18_INSA_30SM90_TMA_LOAD_IM2COL_MULTICASTENS1A_INS1B_ILi3ELi4ELi3EEES1E_NSZ_INSB_IJSI_S1F_EEENSB_IJSE_SI_EEEEEEEvEEEENS_8epilogue10collective18CollectiveEpilogueINS1T_23Sm100TmaWarpSpecializedILi2ELi2ELi32ELb0ELb0EEEJSL_NSB_IJNSZ_ISH_SE_EES1Y_EEESM_NSB_IJlNSB_IJSE_llEEES11_EEESM_S21_NS1T_6fusion15FusionCallbacksIS1X_NS22_17LinearCombinationISM_fSM_fLNS_15FloatRoundStyleE2EEESL_S1Z_JEEENSA_5SM1004TMEM4LOAD26SM100_TMEM_LOAD_16dp32b32xES19_NS1A_IS1C_S1E_NSZ_INSB_IJS1F_SH_EEENSB_IJSH_SE_EEEEEEENSA_39AutoVectorizingCopyWithAssumedAlignmentILi128EEENSA_14SM90_TMA_STOREES2F_S2H_S2H_EEEvvEEEEvNT_6ParamsE:
	.zero		2944


//--------------------- SYMBOLS --------------------------

	.type		.nv.reservedSmem.offset0,@object
	.size		.nv.reservedSmem.offset0,0x4
	.type		.nv.reservedSmem.cap,@object
	.size		.nv.reservedSmem.cap,0x4
	.type		__assertfail,@function
